//
// Generated by NVIDIA NVVM Compiler
//
// Compiler Build ID: CL-36424714
// Cuda compilation tools, release 13.0, V13.0.88
// Based on NVVM 20.0.0
//

.version 9.0
.target sm_100
.address_size 64

	// .globl	_Z27assignPointsToClusterstiledP5PointiS0_id
// _ZZ27assignPointsToClusterstiledP5PointiS0_idE4tile has been demoted

.visible .entry _Z27assignPointsToClusterstiledP5PointiS0_id(
	.param .u64 .ptr .align 1 _Z27assignPointsToClusterstiledP5PointiS0_id_param_0,
	.param .u32 _Z27assignPointsToClusterstiledP5PointiS0_id_param_1,
	.param .u64 .ptr .align 1 _Z27assignPointsToClusterstiledP5PointiS0_id_param_2,
	.param .u32 _Z27assignPointsToClusterstiledP5PointiS0_id_param_3,
	.param .f64 _Z27assignPointsToClusterstiledP5PointiS0_id_param_4
)
{
	.reg .pred 	%p<26>;
	.reg .b32 	%r<84>;
	.reg .b64 	%rd<17>;
	.reg .b64 	%fd<174>;
	// demoted variable
	.shared .align 8 .b8 _ZZ27assignPointsToClusterstiledP5PointiS0_idE4tile[10240];
	ld.param.u64 	%rd6, [_Z27assignPointsToClusterstiledP5PointiS0_id_param_0];
	ld.param.u32 	%r27, [_Z27assignPointsToClusterstiledP5PointiS0_id_param_1];
	ld.param.u64 	%rd7, [_Z27assignPointsToClusterstiledP5PointiS0_id_param_2];
	ld.param.u32 	%r26, [_Z27assignPointsToClusterstiledP5PointiS0_id_param_3];
	ld.param.f64 	%fd173, [_Z27assignPointsToClusterstiledP5PointiS0_id_param_4];
	cvta.to.global.u64 	%rd1, %rd7;
	mov.u32 	%r1, %tid.x;
	mov.u32 	%r28, %ctaid.x;
	shl.b32 	%r29, %r28, 8;
	add.s32 	%r2, %r29, %r1;
	setp.ge.s32 	%p1, %r2, %r27;
	@%p1 bra 	$L__BB0_14;
	cvta.to.global.u64 	%rd8, %rd6;
	mov.u32 	%r31, _ZZ27assignPointsToClusterstiledP5PointiS0_idE4tile;
	mad.lo.s32 	%r3, %r1, 40, %r31;
	mul.wide.s32 	%rd9, %r2, 40;
	add.s64 	%rd2, %rd8, %rd9;
	ld.global.v2.u32 	{%r32, %r33}, [%rd2];
	ld.global.v2.u32 	{%r34, %r35}, [%rd2+8];
	ld.global.v2.u32 	{%r36, %r37}, [%rd2+16];
	.pragma "used_bytes_mask 15";
	ld.global.v2.u32 	{%r38, %r39}, [%rd2+24];
	ld.global.v2.u32 	{%r40, %r41}, [%rd2+32];
	st.shared.v2.u32 	[%r3], {%r32, %r33};
	st.shared.v2.u32 	[%r3+8], {%r34, %r35};
	st.shared.v2.u32 	[%r3+16], {%r36, %r37};
	st.shared.v2.u32 	[%r3+24], {%r38, %r39};
	st.shared.v2.u32 	[%r3+32], {%r40, %r41};
	bar.sync 	0;
	setp.lt.s32 	%p2, %r26, 1;
	mov.b32 	%r83, -1;
	@%p2 bra 	$L__BB0_13;
	ld.shared.f64 	%fd1, [%r3];
	ld.shared.f64 	%fd2, [%r3+8];
	ld.shared.f64 	%fd3, [%r3+16];
	and.b32  	%r4, %r26, 7;
	setp.lt.u32 	%p3, %r26, 8;
	mov.b32 	%r83, -1;
	mov.b32 	%r78, 0;
	@%p3 bra 	$L__BB0_5;
	and.b32  	%r78, %r26, 2147483640;
	add.s64 	%rd16, %rd1, 160;
	mov.b32 	%r83, -1;
	mov.b32 	%r72, 0;
$L__BB0_4:
	.pragma "nounroll";
	ld.global.f64 	%fd18, [%rd16+-160];
	ld.global.f64 	%fd19, [%rd16+-152];
	ld.global.f64 	%fd20, [%rd16+-144];
	sub.f64 	%fd21, %fd1, %fd18;
	sub.f64 	%fd22, %fd2, %fd19;
	mul.f64 	%fd23, %fd22, %fd22;
	fma.rn.f64 	%fd24, %fd21, %fd21, %fd23;
	sub.f64 	%fd25, %fd3, %fd20;
	fma.rn.f64 	%fd26, %fd25, %fd25, %fd24;
	setp.lt.f64 	%p4, %fd26, %fd173;
	selp.f64 	%fd27, %fd26, %fd173, %p4;
	selp.b32 	%r47, %r72, %r83, %p4;
	ld.global.f64 	%fd28, [%rd16+-120];
	ld.global.f64 	%fd29, [%rd16+-112];
	ld.global.f64 	%fd30, [%rd16+-104];
	sub.f64 	%fd31, %fd1, %fd28;
	sub.f64 	%fd32, %fd2, %fd29;
	mul.f64 	%fd33, %fd32, %fd32;
	fma.rn.f64 	%fd34, %fd31, %fd31, %fd33;
	sub.f64 	%fd35, %fd3, %fd30;
	fma.rn.f64 	%fd36, %fd35, %fd35, %fd34;
	setp.lt.f64 	%p5, %fd36, %fd27;
	selp.f64 	%fd37, %fd36, %fd27, %p5;
	add.s32 	%r48, %r72, 1;
	selp.b32 	%r49, %r48, %r47, %p5;
	ld.global.f64 	%fd38, [%rd16+-80];
	ld.global.f64 	%fd39, [%rd16+-72];
	ld.global.f64 	%fd40, [%rd16+-64];
	sub.f64 	%fd41, %fd1, %fd38;
	sub.f64 	%fd42, %fd2, %fd39;
	mul.f64 	%fd43, %fd42, %fd42;
	fma.rn.f64 	%fd44, %fd41, %fd41, %fd43;
	sub.f64 	%fd45, %fd3, %fd40;
	fma.rn.f64 	%fd46, %fd45, %fd45, %fd44;
	setp.lt.f64 	%p6, %fd46, %fd37;
	selp.f64 	%fd47, %fd46, %fd37, %p6;
	add.s32 	%r50, %r72, 2;
	selp.b32 	%r51, %r50, %r49, %p6;
	ld.global.f64 	%fd48, [%rd16+-40];
	ld.global.f64 	%fd49, [%rd16+-32];
	ld.global.f64 	%fd50, [%rd16+-24];
	sub.f64 	%fd51, %fd1, %fd48;
	sub.f64 	%fd52, %fd2, %fd49;
	mul.f64 	%fd53, %fd52, %fd52;
	fma.rn.f64 	%fd54, %fd51, %fd51, %fd53;
	sub.f64 	%fd55, %fd3, %fd50;
	fma.rn.f64 	%fd56, %fd55, %fd55, %fd54;
	setp.lt.f64 	%p7, %fd56, %fd47;
	selp.f64 	%fd57, %fd56, %fd47, %p7;
	add.s32 	%r52, %r72, 3;
	selp.b32 	%r53, %r52, %r51, %p7;
	ld.global.f64 	%fd58, [%rd16];
	ld.global.f64 	%fd59, [%rd16+8];
	ld.global.f64 	%fd60, [%rd16+16];
	sub.f64 	%fd61, %fd1, %fd58;
	sub.f64 	%fd62, %fd2, %fd59;
	mul.f64 	%fd63, %fd62, %fd62;
	fma.rn.f64 	%fd64, %fd61, %fd61, %fd63;
	sub.f64 	%fd65, %fd3, %fd60;
	fma.rn.f64 	%fd66, %fd65, %fd65, %fd64;
	setp.lt.f64 	%p8, %fd66, %fd57;
	selp.f64 	%fd67, %fd66, %fd57, %p8;
	add.s32 	%r54, %r72, 4;
	selp.b32 	%r55, %r54, %r53, %p8;
	ld.global.f64 	%fd68, [%rd16+40];
	ld.global.f64 	%fd69, [%rd16+48];
	ld.global.f64 	%fd70, [%rd16+56];
	sub.f64 	%fd71, %fd1, %fd68;
	sub.f64 	%fd72, %fd2, %fd69;
	mul.f64 	%fd73, %fd72, %fd72;
	fma.rn.f64 	%fd74, %fd71, %fd71, %fd73;
	sub.f64 	%fd75, %fd3, %fd70;
	fma.rn.f64 	%fd76, %fd75, %fd75, %fd74;
	setp.lt.f64 	%p9, %fd76, %fd67;
	selp.f64 	%fd77, %fd76, %fd67, %p9;
	add.s32 	%r56, %r72, 5;
	selp.b32 	%r57, %r56, %r55, %p9;
	ld.global.f64 	%fd78, [%rd16+80];
	ld.global.f64 	%fd79, [%rd16+88];
	ld.global.f64 	%fd80, [%rd16+96];
	sub.f64 	%fd81, %fd1, %fd78;
	sub.f64 	%fd82, %fd2, %fd79;
	mul.f64 	%fd83, %fd82, %fd82;
	fma.rn.f64 	%fd84, %fd81, %fd81, %fd83;
	sub.f64 	%fd85, %fd3, %fd80;
	fma.rn.f64 	%fd86, %fd85, %fd85, %fd84;
	setp.lt.f64 	%p10, %fd86, %fd77;
	selp.f64 	%fd87, %fd86, %fd77, %p10;
	add.s32 	%r58, %r72, 6;
	selp.b32 	%r59, %r58, %r57, %p10;
	ld.global.f64 	%fd88, [%rd16+120];
	ld.global.f64 	%fd89, [%rd16+128];
	ld.global.f64 	%fd90, [%rd16+136];
	sub.f64 	%fd91, %fd1, %fd88;
	sub.f64 	%fd92, %fd2, %fd89;
	mul.f64 	%fd93, %fd92, %fd92;
	fma.rn.f64 	%fd94, %fd91, %fd91, %fd93;
	sub.f64 	%fd95, %fd3, %fd90;
	fma.rn.f64 	%fd96, %fd95, %fd95, %fd94;
	setp.lt.f64 	%p11, %fd96, %fd87;
	selp.f64 	%fd173, %fd96, %fd87, %p11;
	add.s32 	%r60, %r72, 7;
	selp.b32 	%r83, %r60, %r59, %p11;
	add.s64 	%rd16, %rd16, 320;
	add.s32 	%r72, %r72, 8;
	setp.ne.s32 	%p12, %r72, %r78;
	@%p12 bra 	$L__BB0_4;
$L__BB0_5:
	setp.eq.s32 	%p13, %r4, 0;
	@%p13 bra 	$L__BB0_13;
	and.b32  	%r13, %r26, 3;
	setp.lt.u32 	%p14, %r4, 4;
	@%p14 bra 	$L__BB0_8;
	mul.wide.u32 	%rd10, %r78, 40;
	add.s64 	%rd11, %rd1, %rd10;
	ld.global.f64 	%fd98, [%rd11];
	ld.global.f64 	%fd99, [%rd11+8];
	ld.global.f64 	%fd100, [%rd11+16];
	sub.f64 	%fd101, %fd1, %fd98;
	sub.f64 	%fd102, %fd2, %fd99;
	mul.f64 	%fd103, %fd102, %fd102;
	fma.rn.f64 	%fd104, %fd101, %fd101, %fd103;
	sub.f64 	%fd105, %fd3, %fd100;
	fma.rn.f64 	%fd106, %fd105, %fd105, %fd104;
	setp.lt.f64 	%p15, %fd106, %fd173;
	selp.f64 	%fd107, %fd106, %fd173, %p15;
	selp.b32 	%r62, %r78, %r83, %p15;
	add.s32 	%r63, %r78, 1;
	ld.global.f64 	%fd108, [%rd11+40];
	ld.global.f64 	%fd109, [%rd11+48];
	ld.global.f64 	%fd110, [%rd11+56];
	sub.f64 	%fd111, %fd1, %fd108;
	sub.f64 	%fd112, %fd2, %fd109;
	mul.f64 	%fd113, %fd112, %fd112;
	fma.rn.f64 	%fd114, %fd111, %fd111, %fd113;
	sub.f64 	%fd115, %fd3, %fd110;
	fma.rn.f64 	%fd116, %fd115, %fd115, %fd114;
	setp.lt.f64 	%p16, %fd116, %fd107;
	selp.f64 	%fd117, %fd116, %fd107, %p16;
	selp.b32 	%r64, %r63, %r62, %p16;
	add.s32 	%r65, %r78, 2;
	ld.global.f64 	%fd118, [%rd11+80];
	ld.global.f64 	%fd119, [%rd11+88];
	ld.global.f64 	%fd120, [%rd11+96];
	sub.f64 	%fd121, %fd1, %fd118;
	sub.f64 	%fd122, %fd2, %fd119;
	mul.f64 	%fd123, %fd122, %fd122;
	fma.rn.f64 	%fd124, %fd121, %fd121, %fd123;
	sub.f64 	%fd125, %fd3, %fd120;
	fma.rn.f64 	%fd126, %fd125, %fd125, %fd124;
	setp.lt.f64 	%p17, %fd126, %fd117;
	selp.f64 	%fd127, %fd126, %fd117, %p17;
	selp.b32 	%r66, %r65, %r64, %p17;
	add.s32 	%r67, %r78, 3;
	ld.global.f64 	%fd128, [%rd11+120];
	ld.global.f64 	%fd129, [%rd11+128];
	ld.global.f64 	%fd130, [%rd11+136];
	sub.f64 	%fd131, %fd1, %fd128;
	sub.f64 	%fd132, %fd2, %fd129;
	mul.f64 	%fd133, %fd132, %fd132;
	fma.rn.f64 	%fd134, %fd131, %fd131, %fd133;
	sub.f64 	%fd135, %fd3, %fd130;
	fma.rn.f64 	%fd136, %fd135, %fd135, %fd134;
	setp.lt.f64 	%p18, %fd136, %fd127;
	selp.f64 	%fd173, %fd136, %fd127, %p18;
	selp.b32 	%r83, %r67, %r66, %p18;
	add.s32 	%r78, %r78, 4;
$L__BB0_8:
	setp.eq.s32 	%p19, %r13, 0;
	@%p19 bra 	$L__BB0_13;
	setp.eq.s32 	%p20, %r13, 1;
	@%p20 bra 	$L__BB0_11;
	mul.wide.u32 	%rd12, %r78, 40;
	add.s64 	%rd13, %rd1, %rd12;
	ld.global.f64 	%fd138, [%rd13];
	ld.global.f64 	%fd139, [%rd13+8];
	ld.global.f64 	%fd140, [%rd13+16];
	sub.f64 	%fd141, %fd1, %fd138;
	sub.f64 	%fd142, %fd2, %fd139;
	mul.f64 	%fd143, %fd142, %fd142;
	fma.rn.f64 	%fd144, %fd141, %fd141, %fd143;
	sub.f64 	%fd145, %fd3, %fd140;
	fma.rn.f64 	%fd146, %fd145, %fd145, %fd144;
	setp.lt.f64 	%p21, %fd146, %fd173;
	selp.f64 	%fd147, %fd146, %fd173, %p21;
	selp.b32 	%r69, %r78, %r83, %p21;
	add.s32 	%r70, %r78, 1;
	ld.global.f64 	%fd148, [%rd13+40];
	ld.global.f64 	%fd149, [%rd13+48];
	ld.global.f64 	%fd150, [%rd13+56];
	sub.f64 	%fd151, %fd1, %fd148;
	sub.f64 	%fd152, %fd2, %fd149;
	mul.f64 	%fd153, %fd152, %fd152;
	fma.rn.f64 	%fd154, %fd151, %fd151, %fd153;
	sub.f64 	%fd155, %fd3, %fd150;
	fma.rn.f64 	%fd156, %fd155, %fd155, %fd154;
	setp.lt.f64 	%p22, %fd156, %fd147;
	selp.f64 	%fd173, %fd156, %fd147, %p22;
	selp.b32 	%r83, %r70, %r69, %p22;
	add.s32 	%r78, %r78, 2;
$L__BB0_11:
	and.b32  	%r71, %r26, 1;
	setp.eq.b32 	%p23, %r71, 1;
	not.pred 	%p24, %p23;
	@%p24 bra 	$L__BB0_13;
	mul.wide.u32 	%rd14, %r78, 40;
	add.s64 	%rd15, %rd1, %rd14;
	ld.global.f64 	%fd157, [%rd15];
	ld.global.f64 	%fd158, [%rd15+8];
	ld.global.f64 	%fd159, [%rd15+16];
	sub.f64 	%fd160, %fd1, %fd157;
	sub.f64 	%fd161, %fd2, %fd158;
	mul.f64 	%fd162, %fd161, %fd161;
	fma.rn.f64 	%fd163, %fd160, %fd160, %fd162;
	sub.f64 	%fd164, %fd3, %fd159;
	fma.rn.f64 	%fd165, %fd164, %fd164, %fd163;
	setp.lt.f64 	%p25, %fd165, %fd173;
	selp.f64 	%fd173, %fd165, %fd173, %p25;
	selp.b32 	%r83, %r78, %r83, %p25;
$L__BB0_13:
	bar.sync 	0;
	st.global.f64 	[%rd2+32], %fd173;
	st.global.u32 	[%rd2+24], %r83;
$L__BB0_14:
	ret;

}
	// .globl	_Z19computeNewCentroidsP5PointiS0_iPiPdS2_S2_
.visible .entry _Z19computeNewCentroidsP5PointiS0_iPiPdS2_S2_(
	.param .u64 .ptr .align 1 _Z19computeNewCentroidsP5PointiS0_iPiPdS2_S2__param_0,
	.param .u32 _Z19computeNewCentroidsP5PointiS0_iPiPdS2_S2__param_1,
	.param .u64 .ptr .align 1 _Z19computeNewCentroidsP5PointiS0_iPiPdS2_S2__param_2,
	.param .u32 _Z19computeNewCentroidsP5PointiS0_iPiPdS2_S2__param_3,
	.param .u64 .ptr .align 1 _Z19computeNewCentroidsP5PointiS0_iPiPdS2_S2__param_4,
	.param .u64 .ptr .align 1 _Z19computeNewCentroidsP5PointiS0_iPiPdS2_S2__param_5,
	.param .u64 .ptr .align 1 _Z19computeNewCentroidsP5PointiS0_iPiPdS2_S2__param_6,
	.param .u64 .ptr .align 1 _Z19computeNewCentroidsP5PointiS0_iPiPdS2_S2__param_7
)
{
	.reg .pred 	%p<26>;
	.reg .b32 	%r<72>;
	.reg .b64 	%rd<41>;
	.reg .b64 	%fd<145>;

	ld.param.u64 	%rd17, [_Z19computeNewCentroidsP5PointiS0_iPiPdS2_S2__param_0];
	ld.param.u32 	%r13, [_Z19computeNewCentroidsP5PointiS0_iPiPdS2_S2__param_1];
	ld.param.u32 	%r14, [_Z19computeNewCentroidsP5PointiS0_iPiPdS2_S2__param_3];
	ld.param.u64 	%rd18, [_Z19computeNewCentroidsP5PointiS0_iPiPdS2_S2__param_4];
	ld.param.u64 	%rd19, [_Z19computeNewCentroidsP5PointiS0_iPiPdS2_S2__param_5];
	ld.param.u64 	%rd20, [_Z19computeNewCentroidsP5PointiS0_iPiPdS2_S2__param_6];
	ld.param.u64 	%rd21, [_Z19computeNewCentroidsP5PointiS0_iPiPdS2_S2__param_7];
	cvta.to.global.u64 	%rd1, %rd17;
	cvta.to.global.u64 	%rd2, %rd21;
	cvta.to.global.u64 	%rd3, %rd20;
	cvta.to.global.u64 	%rd4, %rd18;
	cvta.to.global.u64 	%rd5, %rd19;
	mov.u32 	%r15, %ctaid.x;
	mov.u32 	%r16, %ntid.x;
	mov.u32 	%r17, %tid.x;
	mad.lo.s32 	%r1, %r15, %r16, %r17;
	setp.ge.s32 	%p1, %r1, %r14;
	@%p1 bra 	$L__BB1_43;
	setp.lt.s32 	%p2, %r13, 1;
	@%p2 bra 	$L__BB1_42;
	mul.wide.s32 	%rd22, %r1, 4;
	add.s64 	%rd6, %rd4, %rd22;
	mul.wide.s32 	%rd23, %r1, 8;
	add.s64 	%rd7, %rd5, %rd23;
	add.s64 	%rd8, %rd3, %rd23;
	add.s64 	%rd9, %rd2, %rd23;
	and.b32  	%r2, %r13, 7;
	setp.lt.u32 	%p3, %r13, 8;
	mov.b32 	%r70, 0;
	@%p3 bra 	$L__BB1_21;
	and.b32  	%r70, %r13, 2147483640;
	neg.s32 	%r68, %r70;
	add.s64 	%rd40, %rd1, 160;
$L__BB1_4:
	.pragma "nounroll";
	ld.global.u32 	%r19, [%rd40+-136];
	setp.ne.s32 	%p4, %r19, %r1;
	@%p4 bra 	$L__BB1_6;
	ld.global.u32 	%r20, [%rd6];
	add.s32 	%r21, %r20, 1;
	st.global.u32 	[%rd6], %r21;
	ld.global.f64 	%fd1, [%rd40+-160];
	ld.global.f64 	%fd2, [%rd7];
	add.f64 	%fd3, %fd1, %fd2;
	st.global.f64 	[%rd7], %fd3;
	ld.global.f64 	%fd4, [%rd40+-152];
	ld.global.f64 	%fd5, [%rd8];
	add.f64 	%fd6, %fd4, %fd5;
	st.global.f64 	[%rd8], %fd6;
	ld.global.f64 	%fd7, [%rd40+-144];
	ld.global.f64 	%fd8, [%rd9];
	add.f64 	%fd9, %fd7, %fd8;
	st.global.f64 	[%rd9], %fd9;
$L__BB1_6:
	ld.global.u32 	%r22, [%rd40+-96];
	setp.ne.s32 	%p5, %r22, %r1;
	@%p5 bra 	$L__BB1_8;
	ld.global.u32 	%r23, [%rd6];
	add.s32 	%r24, %r23, 1;
	st.global.u32 	[%rd6], %r24;
	ld.global.f64 	%fd10, [%rd40+-120];
	ld.global.f64 	%fd11, [%rd7];
	add.f64 	%fd12, %fd10, %fd11;
	st.global.f64 	[%rd7], %fd12;
	ld.global.f64 	%fd13, [%rd40+-112];
	ld.global.f64 	%fd14, [%rd8];
	add.f64 	%fd15, %fd13, %fd14;
	st.global.f64 	[%rd8], %fd15;
	ld.global.f64 	%fd16, [%rd40+-104];
	ld.global.f64 	%fd17, [%rd9];
	add.f64 	%fd18, %fd16, %fd17;
	st.global.f64 	[%rd9], %fd18;
$L__BB1_8:
	ld.global.u32 	%r25, [%rd40+-56];
	setp.ne.s32 	%p6, %r25, %r1;
	@%p6 bra 	$L__BB1_10;
	ld.global.u32 	%r26, [%rd6];
	add.s32 	%r27, %r26, 1;
	st.global.u32 	[%rd6], %r27;
	ld.global.f64 	%fd19, [%rd40+-80];
	ld.global.f64 	%fd20, [%rd7];
	add.f64 	%fd21, %fd19, %fd20;
	st.global.f64 	[%rd7], %fd21;
	ld.global.f64 	%fd22, [%rd40+-72];
	ld.global.f64 	%fd23, [%rd8];
	add.f64 	%fd24, %fd22, %fd23;
	st.global.f64 	[%rd8], %fd24;
	ld.global.f64 	%fd25, [%rd40+-64];
	ld.global.f64 	%fd26, [%rd9];
	add.f64 	%fd27, %fd25, %fd26;
	st.global.f64 	[%rd9], %fd27;
$L__BB1_10:
	ld.global.u32 	%r28, [%rd40+-16];
	setp.ne.s32 	%p7, %r28, %r1;
	@%p7 bra 	$L__BB1_12;
	ld.global.u32 	%r29, [%rd6];
	add.s32 	%r30, %r29, 1;
	st.global.u32 	[%rd6], %r30;
	ld.global.f64 	%fd28, [%rd40+-40];
	ld.global.f64 	%fd29, [%rd7];
	add.f64 	%fd30, %fd28, %fd29;
	st.global.f64 	[%rd7], %fd30;
	ld.global.f64 	%fd31, [%rd40+-32];
	ld.global.f64 	%fd32, [%rd8];
	add.f64 	%fd33, %fd31, %fd32;
	st.global.f64 	[%rd8], %fd33;
	ld.global.f64 	%fd34, [%rd40+-24];
	ld.global.f64 	%fd35, [%rd9];
	add.f64 	%fd36, %fd34, %fd35;
	st.global.f64 	[%rd9], %fd36;
$L__BB1_12:
	ld.global.u32 	%r31, [%rd40+24];
	setp.ne.s32 	%p8, %r31, %r1;
	@%p8 bra 	$L__BB1_14;
	ld.global.u32 	%r32, [%rd6];
	add.s32 	%r33, %r32, 1;
	st.global.u32 	[%rd6], %r33;
	ld.global.f64 	%fd37, [%rd40];
	ld.global.f64 	%fd38, [%rd7];
	add.f64 	%fd39, %fd37, %fd38;
	st.global.f64 	[%rd7], %fd39;
	ld.global.f64 	%fd40, [%rd40+8];
	ld.global.f64 	%fd41, [%rd8];
	add.f64 	%fd42, %fd40, %fd41;
	st.global.f64 	[%rd8], %fd42;
	ld.global.f64 	%fd43, [%rd40+16];
	ld.global.f64 	%fd44, [%rd9];
	add.f64 	%fd45, %fd43, %fd44;
	st.global.f64 	[%rd9], %fd45;
$L__BB1_14:
	ld.global.u32 	%r34, [%rd40+64];
	setp.ne.s32 	%p9, %r34, %r1;
	@%p9 bra 	$L__BB1_16;
	ld.global.u32 	%r35, [%rd6];
	add.s32 	%r36, %r35, 1;
	st.global.u32 	[%rd6], %r36;
	ld.global.f64 	%fd46, [%rd40+40];
	ld.global.f64 	%fd47, [%rd7];
	add.f64 	%fd48, %fd46, %fd47;
	st.global.f64 	[%rd7], %fd48;
	ld.global.f64 	%fd49, [%rd40+48];
	ld.global.f64 	%fd50, [%rd8];
	add.f64 	%fd51, %fd49, %fd50;
	st.global.f64 	[%rd8], %fd51;
	ld.global.f64 	%fd52, [%rd40+56];
	ld.global.f64 	%fd53, [%rd9];
	add.f64 	%fd54, %fd52, %fd53;
	st.global.f64 	[%rd9], %fd54;
$L__BB1_16:
	ld.global.u32 	%r37, [%rd40+104];
	setp.ne.s32 	%p10, %r37, %r1;
	@%p10 bra 	$L__BB1_18;
	ld.global.u32 	%r38, [%rd6];
	add.s32 	%r39, %r38, 1;
	st.global.u32 	[%rd6], %r39;
	ld.global.f64 	%fd55, [%rd40+80];
	ld.global.f64 	%fd56, [%rd7];
	add.f64 	%fd57, %fd55, %fd56;
	st.global.f64 	[%rd7], %fd57;
	ld.global.f64 	%fd58, [%rd40+88];
	ld.global.f64 	%fd59, [%rd8];
	add.f64 	%fd60, %fd58, %fd59;
	st.global.f64 	[%rd8], %fd60;
	ld.global.f64 	%fd61, [%rd40+96];
	ld.global.f64 	%fd62, [%rd9];
	add.f64 	%fd63, %fd61, %fd62;
	st.global.f64 	[%rd9], %fd63;
$L__BB1_18:
	ld.global.u32 	%r40, [%rd40+144];
	setp.ne.s32 	%p11, %r40, %r1;
	@%p11 bra 	$L__BB1_20;
	ld.global.u32 	%r41, [%rd6];
	add.s32 	%r42, %r41, 1;
	st.global.u32 	[%rd6], %r42;
	ld.global.f64 	%fd64, [%rd40+120];
	ld.global.f64 	%fd65, [%rd7];
	add.f64 	%fd66, %fd64, %fd65;
	st.global.f64 	[%rd7], %fd66;
	ld.global.f64 	%fd67, [%rd40+128];
	ld.global.f64 	%fd68, [%rd8];
	add.f64 	%fd69, %fd67, %fd68;
	st.global.f64 	[%rd8], %fd69;
	ld.global.f64 	%fd70, [%rd40+136];
	ld.global.f64 	%fd71, [%rd9];
	add.f64 	%fd72, %fd70, %fd71;
	st.global.f64 	[%rd9], %fd72;
$L__BB1_20:
	add.s32 	%r68, %r68, 8;
	add.s64 	%rd40, %rd40, 320;
	setp.ne.s32 	%p12, %r68, 0;
	@%p12 bra 	$L__BB1_4;
$L__BB1_21:
	setp.eq.s32 	%p13, %r2, 0;
	@%p13 bra 	$L__BB1_42;
	and.b32  	%r8, %r13, 3;
	setp.lt.u32 	%p14, %r2, 4;
	@%p14 bra 	$L__BB1_32;
	mul.wide.u32 	%rd24, %r70, 40;
	add.s64 	%rd25, %rd1, %rd24;
	add.s64 	%rd13, %rd25, 24;
	ld.global.u32 	%r43, [%rd25+24];
	setp.ne.s32 	%p15, %r43, %r1;
	@%p15 bra 	$L__BB1_25;
	ld.global.u32 	%r44, [%rd6];
	add.s32 	%r45, %r44, 1;
	st.global.u32 	[%rd6], %r45;
	ld.global.f64 	%fd73, [%rd13+-24];
	ld.global.f64 	%fd74, [%rd7];
	add.f64 	%fd75, %fd73, %fd74;
	st.global.f64 	[%rd7], %fd75;
	ld.global.f64 	%fd76, [%rd13+-16];
	ld.global.f64 	%fd77, [%rd8];
	add.f64 	%fd78, %fd76, %fd77;
	st.global.f64 	[%rd8], %fd78;
	ld.global.f64 	%fd79, [%rd13+-8];
	ld.global.f64 	%fd80, [%rd9];
	add.f64 	%fd81, %fd79, %fd80;
	st.global.f64 	[%rd9], %fd81;
$L__BB1_25:
	ld.global.u32 	%r46, [%rd13+40];
	setp.ne.s32 	%p16, %r46, %r1;
	@%p16 bra 	$L__BB1_27;
	ld.global.u32 	%r47, [%rd6];
	add.s32 	%r48, %r47, 1;
	st.global.u32 	[%rd6], %r48;
	ld.global.f64 	%fd82, [%rd13+16];
	ld.global.f64 	%fd83, [%rd7];
	add.f64 	%fd84, %fd82, %fd83;
	st.global.f64 	[%rd7], %fd84;
	ld.global.f64 	%fd85, [%rd13+24];
	ld.global.f64 	%fd86, [%rd8];
	add.f64 	%fd87, %fd85, %fd86;
	st.global.f64 	[%rd8], %fd87;
	ld.global.f64 	%fd88, [%rd13+32];
	ld.global.f64 	%fd89, [%rd9];
	add.f64 	%fd90, %fd88, %fd89;
	st.global.f64 	[%rd9], %fd90;
$L__BB1_27:
	ld.global.u32 	%r49, [%rd13+80];
	setp.ne.s32 	%p17, %r49, %r1;
	@%p17 bra 	$L__BB1_29;
	ld.global.u32 	%r50, [%rd6];
	add.s32 	%r51, %r50, 1;
	st.global.u32 	[%rd6], %r51;
	ld.global.f64 	%fd91, [%rd13+56];
	ld.global.f64 	%fd92, [%rd7];
	add.f64 	%fd93, %fd91, %fd92;
	st.global.f64 	[%rd7], %fd93;
	ld.global.f64 	%fd94, [%rd13+64];
	ld.global.f64 	%fd95, [%rd8];
	add.f64 	%fd96, %fd94, %fd95;
	st.global.f64 	[%rd8], %fd96;
	ld.global.f64 	%fd97, [%rd13+72];
	ld.global.f64 	%fd98, [%rd9];
	add.f64 	%fd99, %fd97, %fd98;
	st.global.f64 	[%rd9], %fd99;
$L__BB1_29:
	ld.global.u32 	%r52, [%rd13+120];
	setp.ne.s32 	%p18, %r52, %r1;
	@%p18 bra 	$L__BB1_31;
	ld.global.u32 	%r53, [%rd6];
	add.s32 	%r54, %r53, 1;
	st.global.u32 	[%rd6], %r54;
	ld.global.f64 	%fd100, [%rd13+96];
	ld.global.f64 	%fd101, [%rd7];
	add.f64 	%fd102, %fd100, %fd101;
	st.global.f64 	[%rd7], %fd102;
	ld.global.f64 	%fd103, [%rd13+104];
	ld.global.f64 	%fd104, [%rd8];
	add.f64 	%fd105, %fd103, %fd104;
	st.global.f64 	[%rd8], %fd105;
	ld.global.f64 	%fd106, [%rd13+112];
	ld.global.f64 	%fd107, [%rd9];
	add.f64 	%fd108, %fd106, %fd107;
	st.global.f64 	[%rd9], %fd108;
$L__BB1_31:
	add.s32 	%r70, %r70, 4;
$L__BB1_32:
	setp.eq.s32 	%p19, %r8, 0;
	@%p19 bra 	$L__BB1_42;
	setp.eq.s32 	%p20, %r8, 1;
	@%p20 bra 	$L__BB1_39;
	mul.wide.u32 	%rd26, %r70, 40;
	add.s64 	%rd27, %rd1, %rd26;
	add.s64 	%rd14, %rd27, 24;
	ld.global.u32 	%r55, [%rd27+24];
	setp.ne.s32 	%p21, %r55, %r1;
	@%p21 bra 	$L__BB1_36;
	ld.global.u32 	%r56, [%rd6];
	add.s32 	%r57, %r56, 1;
	st.global.u32 	[%rd6], %r57;
	ld.global.f64 	%fd109, [%rd14+-24];
	ld.global.f64 	%fd110, [%rd7];
	add.f64 	%fd111, %fd109, %fd110;
	st.global.f64 	[%rd7], %fd111;
	ld.global.f64 	%fd112, [%rd14+-16];
	ld.global.f64 	%fd113, [%rd8];
	add.f64 	%fd114, %fd112, %fd113;
	st.global.f64 	[%rd8], %fd114;
	ld.global.f64 	%fd115, [%rd14+-8];
	ld.global.f64 	%fd116, [%rd9];
	add.f64 	%fd117, %fd115, %fd116;
	st.global.f64 	[%rd9], %fd117;
$L__BB1_36:
	ld.global.u32 	%r58, [%rd14+40];
	setp.ne.s32 	%p22, %r58, %r1;
	@%p22 bra 	$L__BB1_38;
	ld.global.u32 	%r59, [%rd6];
	add.s32 	%r60, %r59, 1;
	st.global.u32 	[%rd6], %r60;
	ld.global.f64 	%fd118, [%rd14+16];
	ld.global.f64 	%fd119, [%rd7];
	add.f64 	%fd120, %fd118, %fd119;
	st.global.f64 	[%rd7], %fd120;
	ld.global.f64 	%fd121, [%rd14+24];
	ld.global.f64 	%fd122, [%rd8];
	add.f64 	%fd123, %fd121, %fd122;
	st.global.f64 	[%rd8], %fd123;
	ld.global.f64 	%fd124, [%rd14+32];
	ld.global.f64 	%fd125, [%rd9];
	add.f64 	%fd126, %fd124, %fd125;
	st.global.f64 	[%rd9], %fd126;
$L__BB1_38:
	add.s32 	%r70, %r70, 2;
$L__BB1_39:
	and.b32  	%r61, %r13, 1;
	setp.eq.b32 	%p23, %r61, 1;
	not.pred 	%p24, %p23;
	@%p24 bra 	$L__BB1_42;
	mul.wide.u32 	%rd28, %r70, 40;
	add.s64 	%rd29, %rd1, %rd28;
	add.s64 	%rd15, %rd29, 24;
	ld.global.u32 	%r62, [%rd29+24];
	setp.ne.s32 	%p25, %r62, %r1;
	@%p25 bra 	$L__BB1_42;
	ld.global.u32 	%r63, [%rd6];
	add.s32 	%r64, %r63, 1;
	st.global.u32 	[%rd6], %r64;
	ld.global.f64 	%fd127, [%rd15+-24];
	ld.global.f64 	%fd128, [%rd7];
	add.f64 	%fd129, %fd127, %fd128;
	st.global.f64 	[%rd7], %fd129;
	ld.global.f64 	%fd130, [%rd15+-16];
	ld.global.f64 	%fd131, [%rd8];
	add.f64 	%fd132, %fd130, %fd131;
	st.global.f64 	[%rd8], %fd132;
	ld.global.f64 	%fd133, [%rd15+-8];
	ld.global.f64 	%fd134, [%rd9];
	add.f64 	%fd135, %fd133, %fd134;
	st.global.f64 	[%rd9], %fd135;
$L__BB1_42:
	ld.param.u64 	%rd39, [_Z19computeNewCentroidsP5PointiS0_iPiPdS2_S2__param_2];
	mul.wide.s32 	%rd30, %r1, 8;
	add.s64 	%rd31, %rd5, %rd30;
	ld.global.f64 	%fd136, [%rd31];
	mul.wide.s32 	%rd32, %r1, 4;
	add.s64 	%rd33, %rd4, %rd32;
	ld.global.u32 	%r65, [%rd33];
	cvt.rn.f64.s32 	%fd137, %r65;
	div.rn.f64 	%fd138, %fd136, %fd137;
	cvta.to.global.u64 	%rd34, %rd39;
	mul.wide.s32 	%rd35, %r1, 40;
	add.s64 	%rd36, %rd34, %rd35;
	st.global.f64 	[%rd36], %fd138;
	add.s64 	%rd37, %rd3, %rd30;
	ld.global.f64 	%fd139, [%rd37];
	ld.global.u32 	%r66, [%rd33];
	cvt.rn.f64.s32 	%fd140, %r66;
	div.rn.f64 	%fd141, %fd139, %fd140;
	st.global.f64 	[%rd36+8], %fd141;
	add.s64 	%rd38, %rd2, %rd30;
	ld.global.f64 	%fd142, [%rd38];
	ld.global.u32 	%r67, [%rd33];
	cvt.rn.f64.s32 	%fd143, %r67;
	div.rn.f64 	%fd144, %fd142, %fd143;
	st.global.f64 	[%rd36+16], %fd144;
$L__BB1_43:
	ret;

}
	// .globl	_Z18updateNewCentroidsP5PointPiPdS2_S2_
.visible .entry _Z18updateNewCentroidsP5PointPiPdS2_S2_(
	.param .u64 .ptr .align 1 _Z18updateNewCentroidsP5PointPiPdS2_S2__param_0,
	.param .u64 .ptr .align 1 _Z18updateNewCentroidsP5PointPiPdS2_S2__param_1,
	.param .u64 .ptr .align 1 _Z18updateNewCentroidsP5PointPiPdS2_S2__param_2,
	.param .u64 .ptr .align 1 _Z18updateNewCentroidsP5PointPiPdS2_S2__param_3,
	.param .u64 .ptr .align 1 _Z18updateNewCentroidsP5PointPiPdS2_S2__param_4
)
{
	.reg .b32 	%r<8>;
	.reg .b64 	%rd<19>;
	.reg .b64 	%fd<10>;

	ld.param.u64 	%rd1, [_Z18updateNewCentroidsP5PointPiPdS2_S2__param_0];
	ld.param.u64 	%rd2, [_Z18updateNewCentroidsP5PointPiPdS2_S2__param_1];
	ld.param.u64 	%rd3, [_Z18updateNewCentroidsP5PointPiPdS2_S2__param_2];
	ld.param.u64 	%rd4, [_Z18updateNewCentroidsP5PointPiPdS2_S2__param_3];
	ld.param.u64 	%rd5, [_Z18updateNewCentroidsP5PointPiPdS2_S2__param_4];
	cvta.to.global.u64 	%rd6, %rd5;
	cvta.to.global.u64 	%rd7, %rd4;
	cvta.to.global.u64 	%rd8, %rd1;
	cvta.to.global.u64 	%rd9, %rd2;
	cvta.to.global.u64 	%rd10, %rd3;
	mov.u32 	%r1, %ctaid.x;
	mov.u32 	%r2, %ntid.x;
	mov.u32 	%r3, %tid.x;
	mad.lo.s32 	%r4, %r1, %r2, %r3;
	mul.wide.s32 	%rd11, %r4, 8;
	add.s64 	%rd12, %rd10, %rd11;
	ld.global.f64 	%fd1, [%rd12];
	mul.wide.s32 	%rd13, %r4, 4;
	add.s64 	%rd14, %rd9, %rd13;
	ld.global.u32 	%r5, [%rd14];
	cvt.rn.f64.s32 	%fd2, %r5;
	div.rn.f64 	%fd3, %fd1, %fd2;
	mul.wide.s32 	%rd15, %r4, 40;
	add.s64 	%rd16, %rd8, %rd15;
	st.global.f64 	[%rd16], %fd3;
	add.s64 	%rd17, %rd7, %rd11;
	ld.global.f64 	%fd4, [%rd17];
	ld.global.u32 	%r6, [%rd14];
	cvt.rn.f64.s32 	%fd5, %r6;
	div.rn.f64 	%fd6, %fd4, %fd5;
	st.global.f64 	[%rd16+8], %fd6;
	add.s64 	%rd18, %rd6, %rd11;
	ld.global.f64 	%fd7, [%rd18];
	ld.global.u32 	%r7, [%rd14];
	cvt.rn.f64.s32 	%fd8, %r7;
	div.rn.f64 	%fd9, %fd7, %fd8;
	st.global.f64 	[%rd16+16], %fd9;
	ret;

}


// ===== COMPILED SASS (sm_100) =====

	.target	sm_100

	.elftype	@"ET_EXEC"


//--------------------- .note.nv.tkinfo           --------------------------
	.section	.note.nv.tkinfo,"",@"SHT_NOTE"
	.sectionflags	@"SHF_NOTE_NV_TKINFO"
	.tkinfo
        /*0018*/ 	.word	0x00000002
        /*0030*/ 	.string	""
        /*0030*/ 	.string	"ptxas"
        /*0030*/ 	.string	"Cuda compilation tools, release 13.0, V13.0.88"
        /*0030*/ 	.string	"Build cuda_13.0.r13.0/compiler.36424714_0"
        /*0030*/ 	.string	"-arch sm_100 -m 64 "



//--------------------- .note.nv.cuinfo           --------------------------
	.section	.note.nv.cuinfo,"",@"SHT_NOTE"
	.sectionflags	@"SHF_NOTE_NV_CUINFO"
        /*0018*/ 	.short	0x0002
        /*001a*/ 	.short	0x0064
        /*001c*/ 	.short	0x0082
	.zero		2


//--------------------- .nv.info                  --------------------------
	.section	.nv.info,"",@"SHT_CUDA_INFO"
	.align	4


	//----- nvinfo : EIATTR_REGCOUNT
	.align		4
        /*0000*/ 	.byte	0x04, 0x2f
        /*0002*/ 	.short	(.L_1 - .L_0)
	.align		4
.L_0:
        /*0004*/ 	.word	index@(_Z27assignPointsToClusterstiledP5PointiS0_id)
        /*0008*/ 	.word	0x00000020


	//----- nvinfo : EIATTR_FRAME_SIZE
	.align		4
.L_1:
        /*000c*/ 	.byte	0x04, 0x11
        /*000e*/ 	.short	(.L_3 - .L_2)
	.align		4
.L_2:
        /*0010*/ 	.word	index@(_Z27assignPointsToClusterstiledP5PointiS0_id)
        /*0014*/ 	.word	0x00000000


	//----- nvinfo : EIATTR_REGCOUNT
	.align		4
.L_3:
        /*0018*/ 	.byte	0x04, 0x2f
        /*001a*/ 	.short	(.L_5 - .L_4)
	.align		4
.L_4:
        /*001c*/ 	.word	index@(_Z19computeNewCentroidsP5PointiS0_iPiPdS2_S2_)
        /*0020*/ 	.word	0x0000001c


	//----- nvinfo : EIATTR_FRAME_SIZE
	.align		4
.L_5:
        /*0024*/ 	.byte	0x04, 0x11
        /*0026*/ 	.short	(.L_7 - .L_6)
	.align		4
.L_6:
        /*0028*/ 	.word	index@($__internal_1_$__cuda_sm20_div_rn_f64_full)
        /*002c*/ 	.word	0x00000000


	//----- nvinfo : EIATTR_FRAME_SIZE
	.align		4
.L_7:
        /*0030*/ 	.byte	0x04, 0x11
        /*0032*/ 	.short	(.L_9 - .L_8)
	.align		4
.L_8:
        /*0034*/ 	.word	index@(_Z19computeNewCentroidsP5PointiS0_iPiPdS2_S2_)
        /*0038*/ 	.word	0x00000000


	//----- nvinfo : EIATTR_REGCOUNT
	.align		4
.L_9:
        /*003c*/ 	.byte	0x04, 0x2f
        /*003e*/ 	.short	(.L_11 - .L_10)
	.align		4
.L_10:
        /*0040*/ 	.word	index@(_Z18updateNewCentroidsP5PointPiPdS2_S2_)
        /*0044*/ 	.word	0x0000001c


	//----- nvinfo : EIATTR_FRAME_SIZE
	.align		4
.L_11:
        /*0048*/ 	.byte	0x04, 0x11
        /*004a*/ 	.short	(.L_13 - .L_12)
	.align		4
.L_12:
        /*004c*/ 	.word	index@($__internal_0_$__cuda_sm20_div_rn_f64_full)
        /*0050*/ 	.word	0x00000000


	//----- nvinfo : EIATTR_FRAME_SIZE
	.align		4
.L_13:
        /*0054*/ 	.byte	0x04, 0x11
        /*0056*/ 	.short	(.L_15 - .L_14)
	.align		4
.L_14:
        /*0058*/ 	.word	index@(_Z18updateNewCentroidsP5PointPiPdS2_S2_)
        /*005c*/ 	.word	0x00000000


	//----- nvinfo : EIATTR_MIN_STACK_SIZE
	.align		4
.L_15:
        /*0060*/ 	.byte	0x04, 0x12
        /*0062*/ 	.short	(.L_17 - .L_16)
	.align		4
.L_16:
        /*0064*/ 	.word	index@(_Z18updateNewCentroidsP5PointPiPdS2_S2_)
        /*0068*/ 	.word	0x00000000


	//----- nvinfo : EIATTR_MIN_STACK_SIZE
	.align		4
.L_17:
        /*006c*/ 	.byte	0x04, 0x12
        /*006e*/ 	.short	(.L_19 - .L_18)
	.align		4
.L_18:
        /*0070*/ 	.word	index@(_Z19computeNewCentroidsP5PointiS0_iPiPdS2_S2_)
        /*0074*/ 	.word	0x00000000


	//----- nvinfo : EIATTR_MIN_STACK_SIZE
	.align		4
.L_19:
        /*0078*/ 	.byte	0x04, 0x12
        /*007a*/ 	.short	(.L_21 - .L_20)
	.align		4
.L_20:
        /*007c*/ 	.word	index@(_Z27assignPointsToClusterstiledP5PointiS0_id)
        /*0080*/ 	.word	0x00000000
.L_21:


//--------------------- .nv.compat                --------------------------
	.section	.nv.compat,"",@"SHT_CUDA_COMPAT_INFO"
	.align	4
        /*0000*/ 	.byte	0x02, 0x09, 0x00, 0x00, 0x02, 0x02, 0x01, 0x00, 0x02, 0x05, 0x05, 0x00, 0x03, 0x07, 0x01, 0x01
        /*0010*/ 	.byte	0x02, 0x03, 0x00, 0x00, 0x02, 0x06, 0x01, 0x00, 0x04, 0x0b, 0x08, 0x00, 0x01, 0x00, 0x00, 0x00
        /*0020*/ 	.byte	0x00, 0x00, 0x00, 0x00


//--------------------- .nv.info._Z18updateNewCentroidsP5PointPiPdS2_S2_ --------------------------
	.section	.nv.info._Z18updateNewCentroidsP5PointPiPdS2_S2_,"",@"SHT_CUDA_INFO"
	.sectionflags	@""
	.align	4


	//----- nvinfo : EIATTR_CUDA_API_VERSION
	.align		4
        /*0000*/ 	.byte	0x04, 0x37
        /*0002*/ 	.short	(.L_23 - .L_22)
.L_22:
        /*0004*/ 	.word	0x00000082


	//----- nvinfo : EIATTR_KPARAM_INFO
	.align		4
.L_23:
        /*0008*/ 	.byte	0x04, 0x17
        /*000a*/ 	.short	(.L_25 - .L_24)
.L_24:
        /*000c*/ 	.word	0x00000000
        /*0010*/ 	.short	0x0004
        /*0012*/ 	.short	0x0020
        /*0014*/ 	.byte	0x00, 0xf5, 0x21, 0x00


	//----- nvinfo : EIATTR_KPARAM_INFO
	.align		4
.L_25:
        /*0018*/ 	.byte	0x04, 0x17
        /*001a*/ 	.short	(.L_27 - .L_26)
.L_26:
        /*001c*/ 	.word	0x00000000
        /*0020*/ 	.short	0x0003
        /*0022*/ 	.short	0x0018
        /*0024*/ 	.byte	0x00, 0xf5, 0x21, 0x00


	//----- nvinfo : EIATTR_KPARAM_INFO
	.align		4
.L_27:
        /*0028*/ 	.byte	0x04, 0x17
        /*002a*/ 	.short	(.L_29 - .L_28)
.L_28:
        /*002c*/ 	.word	0x00000000
        /*0030*/ 	.short	0x0002
        /*0032*/ 	.short	0x0010
        /*0034*/ 	.byte	0x00, 0xf5, 0x21, 0x00


	//----- nvinfo : EIATTR_KPARAM_INFO
	.align		4
.L_29:
        /*0038*/ 	.byte	0x04, 0x17
        /*003a*/ 	.short	(.L_31 - .L_30)
.L_30:
        /*003c*/ 	.word	0x00000000
        /*0040*/ 	.short	0x0001
        /*0042*/ 	.short	0x0008
        /*0044*/ 	.byte	0x00, 0xf5, 0x21, 0x00


	//----- nvinfo : EIATTR_KPARAM_INFO
	.align		4
.L_31:
        /*0048*/ 	.byte	0x04, 0x17
        /*004a*/ 	.short	(.L_33 - .L_32)
.L_32:
        /*004c*/ 	.word	0x00000000
        /*0050*/ 	.short	0x0000
        /*0052*/ 	.short	0x0000
        /*0054*/ 	.byte	0x00, 0xf5, 0x21, 0x00


	//----- nvinfo : EIATTR_SPARSE_MMA_MASK
	.align		4
.L_33:
        /*0058*/ 	.byte	0x03, 0x50
        /*005a*/ 	.short	0x0000


	//----- nvinfo : EIATTR_MAXREG_COUNT
	.align		4
        /*005c*/ 	.byte	0x03, 0x1b
        /*005e*/ 	.short	0x00ff


	//----- nvinfo : EIATTR_MERCURY_ISA_VERSION
	.align		4
        /*0060*/ 	.byte	0x03, 0x5f
        /*0062*/ 	.short	0x0101


	//----- nvinfo : EIATTR_VRC_CTA_INIT_COUNT
	.align		4
        /*0064*/ 	.byte	0x02, 0x4a
	.zero		1
	.zero		1


	//----- nvinfo : EIATTR_EXIT_INSTR_OFFSETS
	.align		4
        /*0068*/ 	.byte	0x04, 0x1c
        /*006a*/ 	.short	(.L_35 - .L_34)


	//   ....[0]....
.L_34:
        /*006c*/ 	.word	0x000005a0


	//----- nvinfo : EIATTR_CRS_STACK_SIZE
	.align		4
.L_35:
        /*0070*/ 	.byte	0x04, 0x1e
        /*0072*/ 	.short	(.L_37 - .L_36)
.L_36:
        /*0074*/ 	.word	0x00000000


	//----- nvinfo : EIATTR_CBANK_PARAM_SIZE
	.align		4
.L_37:
        /*0078*/ 	.byte	0x03, 0x19
        /*007a*/ 	.short	0x0028


	//----- nvinfo : EIATTR_PARAM_CBANK
	.align		4
        /*007c*/ 	.byte	0x04, 0x0a
        /*007e*/ 	.short	(.L_39 - .L_38)
	.align		4
.L_38:
        /*0080*/ 	.word	index@(.nv.constant0._Z18updateNewCentroidsP5PointPiPdS2_S2_)
        /*0084*/ 	.short	0x0380
        /*0086*/ 	.short	0x0028


	//----- nvinfo : EIATTR_SW_WAR
	.align		4
.L_39:
        /*0088*/ 	.byte	0x04, 0x36
        /*008a*/ 	.short	(.L_41 - .L_40)
.L_40:
        /*008c*/ 	.word	0x00000008
.L_41:


//--------------------- .nv.info._Z19computeNewCentroidsP5PointiS0_iPiPdS2_S2_ --------------------------
	.section	.nv.info._Z19computeNewCentroidsP5PointiS0_iPiPdS2_S2_,"",@"SHT_CUDA_INFO"
	.sectionflags	@""
	.align	4


	//----- nvinfo : EIATTR_CUDA_API_VERSION
	.align		4
        /*0000*/ 	.byte	0x04, 0x37
        /*0002*/ 	.short	(.L_43 - .L_42)
.L_42:
        /*0004*/ 	.word	0x00000082


	//----- nvinfo : EIATTR_KPARAM_INFO
	.align		4
.L_43:
        /*0008*/ 	.byte	0x04, 0x17
        /*000a*/ 	.short	(.L_45 - .L_44)
.L_44:
        /*000c*/ 	.word	0x00000000
        /*0010*/ 	.short	0x0007
        /*0012*/ 	.short	0x0038
        /*0014*/ 	.byte	0x00, 0xf5, 0x21, 0x00


	//----- nvinfo : EIATTR_KPARAM_INFO
	.align		4
.L_45:
        /*0018*/ 	.byte	0x04, 0x17
        /*001a*/ 	.short	(.L_47 - .L_46)
.L_46:
        /*001c*/ 	.word	0x00000000
        /*0020*/ 	.short	0x0006
        /*0022*/ 	.short	0x0030
        /*0024*/ 	.byte	0x00, 0xf5, 0x21, 0x00


	//----- nvinfo : EIATTR_KPARAM_INFO
	.align		4
.L_47:
        /*0028*/ 	.byte	0x04, 0x17
        /*002a*/ 	.short	(.L_49 - .L_48)
.L_48:
        /*002c*/ 	.word	0x00000000
        /*0030*/ 	.short	0x0005
        /*0032*/ 	.short	0x0028
        /*0034*/ 	.byte	0x00, 0xf5, 0x21, 0x00


	//----- nvinfo : EIATTR_KPARAM_INFO
	.align		4
.L_49:
        /*0038*/ 	.byte	0x04, 0x17
        /*003a*/ 	.short	(.L_51 - .L_50)
.L_50:
        /*003c*/ 	.word	0x00000000
        /*0040*/ 	.short	0x0004
        /*0042*/ 	.short	0x0020
        /*0044*/ 	.byte	0x00, 0xf5, 0x21, 0x00


	//----- nvinfo : EIATTR_KPARAM_INFO
	.align		4
.L_51:
        /*0048*/ 	.byte	0x04, 0x17
        /*004a*/ 	.short	(.L_53 - .L_52)
.L_52:
        /*004c*/ 	.word	0x00000000
        /*0050*/ 	.short	0x0003
        /*0052*/ 	.short	0x0018
        /*0054*/ 	.byte	0x00, 0xf0, 0x11, 0x00


	//----- nvinfo : EIATTR_KPARAM_INFO
	.align		4
.L_53:
        /*0058*/ 	.byte	0x04, 0x17
        /*005a*/ 	.short	(.L_55 - .L_54)
.L_54:
        /*005c*/ 	.word	0x00000000
        /*0060*/ 	.short	0x0002
        /*0062*/ 	.short	0x0010
        /*0064*/ 	.byte	0x00, 0xf5, 0x21, 0x00


	//----- nvinfo : EIATTR_KPARAM_INFO
	.align		4
.L_55:
        /*0068*/ 	.byte	0x04, 0x17
        /*006a*/ 	.short	(.L_57 - .L_56)
.L_56:
        /*006c*/ 	.word	0x00000000
        /*0070*/ 	.short	0x0001
        /*0072*/ 	.short	0x0008
        /*0074*/ 	.byte	0x00, 0xf0, 0x11, 0x00


	//----- nvinfo : EIATTR_KPARAM_INFO
	.align		4
.L_57:
        /*0078*/ 	.byte	0x04, 0x17
        /*007a*/ 	.short	(.L_59 - .L_58)
.L_58:
        /*007c*/ 	.word	0x00000000
        /*0080*/ 	.short	0x0000
        /*0082*/ 	.short	0x0000
        /*0084*/ 	.byte	0x00, 0xf5, 0x21, 0x00


	//----- nvinfo : EIATTR_SPARSE_MMA_MASK
	.align		4
.L_59:
        /*0088*/ 	.byte	0x03, 0x50
        /*008a*/ 	.short	0x0000


	//----- nvinfo : EIATTR_MAXREG_COUNT
	.align		4
        /*008c*/ 	.byte	0x03, 0x1b
        /*008e*/ 	.short	0x00ff


	//----- nvinfo : EIATTR_MERCURY_ISA_VERSION
	.align		4
        /*0090*/ 	.byte	0x03, 0x5f
        /*0092*/ 	.short	0x0101


	//----- nvinfo : EIATTR_VRC_CTA_INIT_COUNT
	.align		4
        /*0094*/ 	.byte	0x02, 0x4a
	.zero		1
	.zero		1


	//----- nvinfo : EIATTR_EXIT_INSTR_OFFSETS
	.align		4
        /*0098*/ 	.byte	0x04, 0x1c
        /*009a*/ 	.short	(.L_61 - .L_60)


	//   ....[0]....
.L_60:
        /*009c*/ 	.word	0x00000070


	//   ....[1]....
        /*00a0*/ 	.word	0x00001950


	//----- nvinfo : EIATTR_CRS_STACK_SIZE
	.align		4
.L_61:
        /*00a4*/ 	.byte	0x04, 0x1e
        /*00a6*/ 	.short	(.L_63 - .L_62)
.L_62:
        /*00a8*/ 	.word	0x00000000


	//----- nvinfo : EIATTR_CBANK_PARAM_SIZE
	.align		4
.L_63:
        /*00ac*/ 	.byte	0x03, 0x19
        /*00ae*/ 	.short	0x0040


	//----- nvinfo : EIATTR_PARAM_CBANK
	.align		4
        /*00b0*/ 	.byte	0x04, 0x0a
        /*00b2*/ 	.short	(.L_65 - .L_64)
	.align		4
.L_64:
        /*00b4*/ 	.word	index@(.nv.constant0._Z19computeNewCentroidsP5PointiS0_iPiPdS2_S2_)
        /*00b8*/ 	.short	0x0380
        /*00ba*/ 	.short	0x0040


	//----- nvinfo : EIATTR_SW_WAR
	.align		4
.L_65:
        /*00bc*/ 	.byte	0x04, 0x36
        /*00be*/ 	.short	(.L_67 - .L_66)
.L_66:
        /*00c0*/ 	.word	0x00000008
.L_67:


//--------------------- .nv.info._Z27assignPointsToClusterstiledP5PointiS0_id --------------------------
	.section	.nv.info._Z27assignPointsToClusterstiledP5PointiS0_id,"",@"SHT_CUDA_INFO"
	.sectionflags	@""
	.align	4


	//----- nvinfo : EIATTR_CUDA_API_VERSION
	.align		4
        /*0000*/ 	.byte	0x04, 0x37
        /*0002*/ 	.short	(.L_69 - .L_68)
.L_68:
        /*0004*/ 	.word	0x00000082


	//----- nvinfo : EIATTR_KPARAM_INFO
	.align		4
.L_69:
        /*0008*/ 	.byte	0x04, 0x17
        /*000a*/ 	.short	(.L_71 - .L_70)
.L_70:
        /*000c*/ 	.word	0x00000000
        /*0010*/ 	.short	0x0004
        /*0012*/ 	.short	0x0020
        /*0014*/ 	.byte	0x00, 0xf0, 0x21, 0x00


	//----- nvinfo : EIATTR_KPARAM_INFO
	.align		4
.L_71:
        /*0018*/ 	.byte	0x04, 0x17
        /*001a*/ 	.short	(.L_73 - .L_72)
.L_72:
        /*001c*/ 	.word	0x00000000
        /*0020*/ 	.short	0x0003
        /*0022*/ 	.short	0x0018
        /*0024*/ 	.byte	0x00, 0xf0, 0x11, 0x00


	//----- nvinfo : EIATTR_KPARAM_INFO
	.align		4
.L_73:
        /*0028*/ 	.byte	0x04, 0x17
        /*002a*/ 	.short	(.L_75 - .L_74)
.L_74:
        /*002c*/ 	.word	0x00000000
        /*0030*/ 	.short	0x0002
        /*0032*/ 	.short	0x0010
        /*0034*/ 	.byte	0x00, 0xf5, 0x21, 0x00


	//----- nvinfo : EIATTR_KPARAM_INFO
	.align		4
.L_75:
        /*0038*/ 	.byte	0x04, 0x17
        /*003a*/ 	.short	(.L_77 - .L_76)
.L_76:
        /*003c*/ 	.word	0x00000000
        /*0040*/ 	.short	0x0001
        /*0042*/ 	.short	0x0008
        /*0044*/ 	.byte	0x00, 0xf0, 0x11, 0x00


	//----- nvinfo : EIATTR_KPARAM_INFO
	.align		4
.L_77:
        /*0048*/ 	.byte	0x04, 0x17
        /*004a*/ 	.short	(.L_79 - .L_78)
.L_78:
        /*004c*/ 	.word	0x00000000
        /*0050*/ 	.short	0x0000
        /*0052*/ 	.short	0x0000
        /*0054*/ 	.byte	0x00, 0xf5, 0x21, 0x00


	//----- nvinfo : EIATTR_SPARSE_MMA_MASK
	.align		4
.L_79:
        /*0058*/ 	.byte	0x03, 0x50
        /*005a*/ 	.short	0x0000


	//----- nvinfo : EIATTR_MAXREG_COUNT
	.align		4
        /*005c*/ 	.byte	0x03, 0x1b
        /*005e*/ 	.short	0x00ff


	//----- nvinfo : EIATTR_NUM_BARRIERS
	.align		4
        /*0060*/ 	.byte	0x02, 0x4c
        /*0062*/ 	.byte	0x01
	.zero		1


	//----- nvinfo : EIATTR_MERCURY_ISA_VERSION
	.align		4
        /*0064*/ 	.byte	0x03, 0x5f
        /*0066*/ 	.short	0x0101


	//----- nvinfo : EIATTR_UNUSED_LOAD_BYTE_OFFSET
	.align		4
        /*0068*/ 	.byte	0x04, 0x44
        /*006a*/ 	.short	(.L_81 - .L_80)


	//   ....[0]....
.L_80:
        /*006c*/ 	.word	0x000000f0
        /*0070*/ 	.word	0x0000000f


	//----- nvinfo : EIATTR_VRC_CTA_INIT_COUNT
	.align		4
.L_81:
        /*0074*/ 	.byte	0x02, 0x4a
	.zero		1
	.zero		1


	//----- nvinfo : EIATTR_EXIT_INSTR_OFFSETS
	.align		4
        /*0078*/ 	.byte	0x04, 0x1c
        /*007a*/ 	.short	(.L_83 - .L_82)


	//   ....[0]....
.L_82:
        /*007c*/ 	.word	0x00000060


	//   ....[1]....
        /*0080*/ 	.word	0x00001100


	//----- nvinfo : EIATTR_CBANK_PARAM_SIZE
	.align		4
.L_83:
        /*0084*/ 	.byte	0x03, 0x19
        /*0086*/ 	.short	0x0028


	//----- nvinfo : EIATTR_PARAM_CBANK
	.align		4
        /*0088*/ 	.byte	0x04, 0x0a
        /*008a*/ 	.short	(.L_85 - .L_84)
	.align		4
.L_84:
        /*008c*/ 	.word	index@(.nv.constant0._Z27assignPointsToClusterstiledP5PointiS0_id)
        /*0090*/ 	.short	0x0380
        /*0092*/ 	.short	0x0028


	//----- nvinfo : EIATTR_SW_WAR
	.align		4
.L_85:
        /*0094*/ 	.byte	0x04, 0x36
        /*0096*/ 	.short	(.L_87 - .L_86)
.L_86:
        /*0098*/ 	.word	0x00000008
.L_87:


//--------------------- .nv.callgraph             --------------------------
	.section	.nv.callgraph,"",@"SHT_CUDA_CALLGRAPH"
	.align	4
	.sectionentsize	8
	.align		4
        /*0000*/ 	.word	0x00000000
	.align		4
        /*0004*/ 	.word	0xffffffff
	.align		4
        /*0008*/ 	.word	0x00000000
	.align		4
        /*000c*/ 	.word	0xfffffffe
	.align		4
        /*0010*/ 	.word	0x00000000
	.align		4
        /*0014*/ 	.word	0xfffffffd
	.align		4
        /*0018*/ 	.word	0x00000000
	.align		4
        /*001c*/ 	.word	0xfffffffc


//--------------------- .text._Z18updateNewCentroidsP5PointPiPdS2_S2_ --------------------------
	.section	.text._Z18updateNewCentroidsP5PointPiPdS2_S2_,"ax",@progbits
	.align	128
        .global         _Z18updateNewCentroidsP5PointPiPdS2_S2_
        .type           _Z18updateNewCentroidsP5PointPiPdS2_S2_,@function
        .size           _Z18updateNewCentroidsP5PointPiPdS2_S2_,(.L_x_39 - _Z18updateNewCentroidsP5PointPiPdS2_S2_)
        .other          _Z18updateNewCentroidsP5PointPiPdS2_S2_,@"STO_CUDA_ENTRY STV_DEFAULT"
_Z18updateNewCentroidsP5PointPiPdS2_S2_:
.text._Z18updateNewCentroidsP5PointPiPdS2_S2_:
[----:B------:R-:W-:Y:S01]  /*0000*/  LDC R1, c[0x0][0x37c] ;  /* 0x0000df00ff017b82 */ /* 0x000fe20000000800 */
[----:B------:R-:W0:Y:S07]  /*0010*/  S2R R3, SR_TID.X ;  /* 0x0000000000037919 */ /* 0x000e2e0000002100 */
[----:B------:R-:W0:Y:S01]  /*0020*/  S2UR UR6, SR_CTAID.X ;  /* 0x00000000000679c3 */ /* 0x000e220000002500 */
[----:B------:R-:W1:Y:S07]  /*0030*/  LDCU.64 UR4, c[0x0][0x358] ;  /* 0x00006b00ff0477ac */ /* 0x000e6e0008000a00 */
[----:B------:R-:W0:Y:S08]  /*0040*/  LDC R0, c[0x0][0x360] ;  /* 0x0000d800ff007b82 */ /* 0x000e300000000800 */
[----:B------:R-:W2:Y:S08]  /*0050*/  LDC.64 R6, c[0x0][0x388] ;  /* 0x0000e200ff067b82 */ /* 0x000eb00000000a00 */
[----:B------:R-:W3:Y:S01]  /*0060*/  LDC.64 R4, c[0x0][0x390] ;  /* 0x0000e400ff047b82 */ /* 0x000ee20000000a00 */
[----:B0-----:R-:W-:-:S04]  /*0070*/  IMAD R0, R0, UR6, R3 ;  /* 0x0000000600007c24 */ /* 0x001fc8000f8e0203 */
[----:B--2---:R-:W-:-:S05]  /*0080*/  IMAD.WIDE R6, R0, 0x4, R6 ;  /* 0x0000000400067825 */ /* 0x004fca00078e0206 */
[----:B-1----:R-:W2:Y:S01]  /*0090*/  LDG.E R8, desc[UR4][R6.64] ;  /* 0x0000000406087981 */ /* 0x002ea2000c1e1900 */
[----:B---3--:R-:W-:-:S06]  /*00a0*/  IMAD.WIDE R4, R0, 0x8, R4 ;  /* 0x0000000800047825 */ /* 0x008fcc00078e0204 */
[----:B------:R-:W3:Y:S01]  /*00b0*/  LDG.E.64 R4, desc[UR4][R4.64] ;  /* 0x0000000404047981 */ /* 0x000ee2000c1e1b00 */
[----:B------:R-:W-:Y:S01]  /*00c0*/  IMAD.MOV.U32 R2, RZ, RZ, 0x1 ;  /* 0x00000001ff027424 */ /* 0x000fe200078e00ff */
[----:B------:R-:W-:Y:S01]  /*00d0*/  BSSY.RECONVERGENT B0, `(.L_x_0) ;  /* 0x0000015000007945 */ /* 0x000fe20003800200 */
[----:B--2---:R-:W0:Y:S01]  /*00e0*/  I2F.F64 R8, R8 ;  /* 0x0000000800087312 */ /* 0x004e220000201c00 */
[----:B---3--:R-:W-:-:S07]  /*00f0*/  FSETP.GEU.AND P1, PT, |R5|, 6.5827683646048100446e-37, PT ;  /* 0x036000000500780b */ /* 0x008fce0003f2e200 */
[----:B0-----:R-:W0:Y:S02]  /*0100*/  MUFU.RCP64H R3, R9 ;  /* 0x0000000900037308 */ /* 0x001e240000001800 */
[----:B0-----:R-:W-:-:S08]  /*0110*/  DFMA R10, -R8, R2, 1 ;  /* 0x3ff00000080a742b */ /* 0x001fd00000000102 */
[----:B------:R-:W-:-:S08]  /*0120*/  DFMA R10, R10, R10, R10 ;  /* 0x0000000a0a0a722b */ /* 0x000fd0000000000a */
[----:B------:R-:W-:-:S08]  /*0130*/  DFMA R10, R2, R10, R2 ;  /* 0x0000000a020a722b */ /* 0x000fd00000000002 */
[----:B------:R-:W-:-:S08]  /*0140*/  DFMA R2, -R8, R10, 1 ;  /* 0x3ff000000802742b */ /* 0x000fd0000000010a */
[----:B------:R-:W-:-:S08]  /*0150*/  DFMA R2, R10, R2, R10 ;  /* 0x000000020a02722b */ /* 0x000fd0000000000a */
[----:B------:R-:W-:-:S08]  /*0160*/  DMUL R10, R4, R2 ;  /* 0x00000002040a7228 */ /* 0x000fd00000000000 */
[----:B------:R-:W-:-:S08]  /*0170*/  DFMA R12, -R8, R10, R4 ;  /* 0x0000000a080c722b */ /* 0x000fd00000000104 */
[----:B------:R-:W-:-:S10]  /*0180*/  DFMA R2, R2, R12, R10 ;  /* 0x0000000c0202722b */ /* 0x000fd4000000000a */
[----:B------:R-:W-:-:S05]  /*0190*/  FFMA R10, RZ, R9, R3 ;  /* 0x00000009ff0a7223 */ /* 0x000fca0000000003 */
[----:B------:R-:W-:-:S13]  /*01a0*/  FSETP.GT.AND P0, PT, |R10|, 1.469367938527859385e-39, PT ;  /* 0x001000000a00780b */ /* 0x000fda0003f04200 */
[----:B------:R-:W-:Y:S05]  /*01b0*/  @P0 BRA P1, `(.L_x_1) ;  /* 0x0000000000180947 */ /* 0x000fea0000800000 */
[----:B------:R-:W-:Y:S01]  /*01c0*/  IMAD.MOV.U32 R12, RZ, RZ, R4 ;  /* 0x000000ffff0c7224 */ /* 0x000fe200078e0004 */
[----:B------:R-:W-:Y:S01]  /*01d0*/  MOV R14, 0x220 ;  /* 0x00000220000e7802 */ /* 0x000fe20000000f00 */
[----:B------:R-:W-:Y:S02]  /*01e0*/  IMAD.MOV.U32 R13, RZ, RZ, R5 ;  /* 0x000000ffff0d7224 */ /* 0x000fe400078e0005 */
[----:B------:R-:W-:Y:S02]  /*01f0*/  IMAD.MOV.U32 R10, RZ, RZ, R8 ;  /* 0x000000ffff0a7224 */ /* 0x000fe400078e0008 */
[----:B------:R-:W-:-:S07]  /*0200*/  IMAD.MOV.U32 R11, RZ, RZ, R9 ;  /* 0x000000ffff0b7224 */ /* 0x000fce00078e0009 */
[----:B------:R-:W-:Y:S05]  /*0210*/  CALL.REL.NOINC `($__internal_0_$__cuda_sm20_div_rn_f64_full) ;  /* 0x0000000000e47944 */ /* 0x000fea0003c00000 */
.L_x_1:
[----:B------:R-:W-:Y:S05]  /*0220*/  BSYNC.RECONVERGENT B0 ;  /* 0x0000000000007941 */ /* 0x000fea0003800200 */
.L_x_0:
[----:B------:R-:W0:Y:S08]  /*0230*/  LDC.64 R4, c[0x0][0x380] ;  /* 0x0000e000ff047b82 */ /* 0x000e300000000a00 */
[----:B------:R-:W1:Y:S01]  /*0240*/  LDC.64 R8, c[0x0][0x398] ;  /* 0x0000e600ff087b82 */ /* 0x000e620000000a00 */
[----:B0-----:R-:W-:-:S05]  /*0250*/  IMAD.WIDE R4, R0, 0x28, R4 ;  /* 0x0000002800047825 */ /* 0x001fca00078e0204 */
[----:B------:R0:W-:Y:S04]  /*0260*/  STG.E.64 desc[UR4][R4.64], R2 ;  /* 0x0000000204007986 */ /* 0x0001e8000c101b04 */
[----:B------:R-:W2:Y:S01]  /*0270*/  LDG.E R10, desc[UR4][R6.64] ;  /* 0x00000004060a7981 */ /* 0x000ea2000c1e1900 */
[----:B-1----:R-:W-:-:S06]  /*0280*/  IMAD.WIDE R8, R0, 0x8, R8 ;  /* 0x0000000800087825 */ /* 0x002fcc00078e0208 */
[----:B------:R-:W3:Y:S01]  /*0290*/  LDG.E.64 R8, desc[UR4][R8.64] ;  /* 0x0000000408087981 */ /* 0x000ee2000c1e1b00 */
[----:B------:R-:W-:Y:S01]  /*02a0*/  IMAD.MOV.U32 R12, RZ, RZ, 0x1 ;  /* 0x00000001ff0c7424 */ /* 0x000fe200078e00ff */
[----:B------:R-:W-:Y:S01]  /*02b0*/  BSSY.RECONVERGENT B0, `(.L_x_2) ;  /* 0x0000013000007945 */ /* 0x000fe20003800200 */
[----:B--2---:R-:W1:Y:S01]  /*02c0*/  I2F.F64 R10, R10 ;  /* 0x0000000a000a7312 */ /* 0x004e620000201c00 */
[----:B---3--:R-:W-:-:S07]  /*02d0*/  FSETP.GEU.AND P1, PT, |R9|, 6.5827683646048100446e-37, PT ;  /* 0x036000000900780b */ /* 0x008fce0003f2e200 */
[----:B-1----:R-:W1:Y:S02]  /*02e0*/  MUFU.RCP64H R13, R11 ;  /* 0x0000000b000d7308 */ /* 0x002e640000001800 */
[----:B-1----:R-:W-:-:S08]  /*02f0*/  DFMA R14, -R10, R12, 1 ;  /* 0x3ff000000a0e742b */ /* 0x002fd0000000010c */
[----:B------:R-:W-:-:S08]  /*0300*/  DFMA R14, R14, R14, R14 ;  /* 0x0000000e0e0e722b */ /* 0x000fd0000000000e */
[----:B------:R-:W-:-:S08]  /*0310*/  DFMA R14, R12, R14, R12 ;  /* 0x0000000e0c0e722b */ /* 0x000fd0000000000c */
[----:B0-----:R-:W-:-:S08]  /*0320*/  DFMA R2, -R10, R14, 1 ;  /* 0x3ff000000a02742b */ /* 0x001fd0000000010e */
        /* <DEDUP_REMOVED lines=9> */
[----:B------:R-:W-:-:S07]  /*03c0*/  IMAD.MOV.U32 R13, RZ, RZ, R9 ;  /* 0x000000ffff0d7224 */ /* 0x000fce00078e0009 */
[----:B------:R-:W-:Y:S05]  /*03d0*/  CALL.REL.NOINC `($__internal_0_$__cuda_sm20_div_rn_f64_full) ;  /* 0x0000000000747944 */ /* 0x000fea0003c00000 */
.L_x_3:
[----:B------:R-:W-:Y:S05]  /*03e0*/  BSYNC.RECONVERGENT B0 ;  /* 0x0000000000007941 */ /* 0x000fea0003800200 */
.L_x_2:
[----:B------:R0:W-:Y:S01]  /*03f0*/  STG.E.64 desc[UR4][R4.64+0x8], R2 ;  /* 0x0000080204007986 */ /* 0x0001e2000c101b04 */
[----:B------:R-:W1:Y:S03]  /*0400*/  LDC.64 R8, c[0x0][0x3a0] ;  /* 0x0000e800ff087b82 */ /* 0x000e660000000a00 */
[----:B------:R-:W2:Y:S01]  /*0410*/  LDG.E R10, desc[UR4][R6.64] ;  /* 0x00000004060a7981 */ /* 0x000ea2000c1e1900 */
[----:B-1----:R-:W-:-:S06]  /*0420*/  IMAD.WIDE R8, R0, 0x8, R8 ;  /* 0x0000000800087825 */ /* 0x002fcc00078e0208 */
[----:B------:R-:W3:Y:S01]  /*0430*/  LDG.E.64 R8, desc[UR4][R8.64] ;  /* 0x0000000408087981 */ /* 0x000ee2000c1e1b00 */
[----:B------:R-:W-:Y:S01]  /*0440*/  IMAD.MOV.U32 R12, RZ, RZ, 0x1 ;  /* 0x00000001ff0c7424 */ /* 0x000fe200078e00ff */
[----:B------:R-:W-:Y:S01]  /*0450*/  BSSY.RECONVERGENT B0, `(.L_x_4) ;  /* 0x0000013000007945 */ /* 0x000fe20003800200 */
[----:B--2---:R-:W1:Y:S08]  /*0460*/  I2F.F64 R10, R10 ;  /* 0x0000000a000a7312 */ /* 0x004e700000201c00 */
[----:B-1----:R-:W1:Y:S01]  /*0470*/  MUFU.RCP64H R13, R11 ;  /* 0x0000000b000d7308 */ /* 0x002e620000001800 */
[----:B---3--:R-:W-:Y:S01]  /*0480*/  FSETP.GEU.AND P1, PT, |R9|, 6.5827683646048100446e-37, PT ;  /* 0x036000000900780b */ /* 0x008fe20003f2e200 */
        /* <DEDUP_REMOVED lines=15> */
.L_x_5:
[----:B------:R-:W-:Y:S05]  /*0580*/  BSYNC.RECONVERGENT B0 ;  /* 0x0000000000007941 */ /* 0x000fea0003800200 */
.L_x_4:
[----:B------:R-:W-:Y:S01]  /*0590*/  STG.E.64 desc[UR4][R4.64+0x10], R2 ;  /* 0x0000100204007986 */ /* 0x000fe2000c101b04 */
[----:B------:R-:W-:Y:S05]  /*05a0*/  EXIT ;  /* 0x000000000000794d */ /* 0x000fea0003800000 */
        .weak           $__internal_0_$__cuda_sm20_div_rn_f64_full
        .type           $__internal_0_$__cuda_sm20_div_rn_f64_full,@function
        .size           $__internal_0_$__cuda_sm20_div_rn_f64_full,(.L_x_39 - $__internal_0_$__cuda_sm20_div_rn_f64_full)
$__internal_0_$__cuda_sm20_div_rn_f64_full:
[C---:B------:R-:W-:Y:S01]  /*05b0*/  FSETP.GEU.AND P0, PT, |R11|.reuse, 1.469367938527859385e-39, PT ;  /* 0x001000000b00780b */ /* 0x040fe20003f0e200 */
[----:B------:R-:W-:Y:S01]  /*05c0*/  IMAD.MOV.U32 R18, RZ, RZ, 0x1 ;  /* 0x00000001ff127424 */ /* 0x000fe200078e00ff */
[----:B------:R-:W-:Y:S01]  /*05d0*/  LOP3.LUT R8, R11, 0x800fffff, RZ, 0xc0, !PT ;  /* 0x800fffff0b087812 */ /* 0x000fe200078ec0ff */
[----:B------:R-:W-:Y:S01]  /*05e0*/  BSSY.RECONVERGENT B1, `(.L_x_6) ;  /* 0x0000055000017945 */ /* 0x000fe20003800200 */
[C---:B------:R-:W-:Y:S02]  /*05f0*/  FSETP.GEU.AND P2, PT, |R13|.reuse, 1.469367938527859385e-39, PT ;  /* 0x001000000d00780b */ /* 0x040fe40003f4e200 */
[----:B------:R-:W-:Y:S01]  /*0600*/  LOP3.LUT R9, R8, 0x3ff00000, RZ, 0xfc, !PT ;  /* 0x3ff0000008097812 */ /* 0x000fe200078efcff */
[----:B------:R-:W-:Y:S01]  /*0610*/  IMAD.MOV.U32 R8, RZ, RZ, R10 ;  /* 0x000000ffff087224 */ /* 0x000fe200078e000a */
[----:B------:R-:W-:Y:S02]  /*0620*/  LOP3.LUT R16, R13, 0x7ff00000, RZ, 0xc0, !PT ;  /* 0x7ff000000d107812 */ /* 0x000fe400078ec0ff */
[----:B------:R-:W-:-:S03]  /*0630*/  LOP3.LUT R17, R11, 0x7ff00000, RZ, 0xc0, !PT ;  /* 0x7ff000000b117812 */ /* 0x000fc600078ec0ff */
[----:B------:R-:W-:Y:S01]  /*0640*/  @!P0 DMUL R8, R10, 8.98846567431157953865e+307 ;  /* 0x7fe000000a088828 */ /* 0x000fe20000000000 */
[C---:B------:R-:W-:Y:S01]  /*0650*/  ISETP.GE.U32.AND P1, PT, R16.reuse, R17, PT ;  /* 0x000000111000720c */ /* 0x040fe20003f26070 */
[----:B------:R-:W-:Y:S02]  /*0660*/  IMAD.MOV.U32 R24, RZ, RZ, R16 ;  /* 0x000000ffff187224 */ /* 0x000fe400078e0010 */
[----:B------:R-:W-:Y:S01]  /*0670*/  @!P2 LOP3.LUT R15, R11, 0x7ff00000, RZ, 0xc0, !PT ;  /* 0x7ff000000b0fa812 */ /* 0x000fe200078ec0ff */
[----:B------:R-:W-:Y:S01]  /*0680*/  IMAD.MOV.U32 R25, RZ, RZ, R17 ;  /* 0x000000ffff197224 */ /* 0x000fe200078e0011 */
[----:B------:R-:W0:Y:S02]  /*0690*/  MUFU.RCP64H R19, R9 ;  /* 0x0000000900137308 */ /* 0x000e240000001800 */
[----:B------:R-:W-:Y:S01]  /*06a0*/  @!P2 ISETP.GE.U32.AND P3, PT, R16, R15, PT ;  /* 0x0000000f1000a20c */ /* 0x000fe20003f66070 */
[----:B------:R-:W-:Y:S01]  /*06b0*/  IMAD.MOV.U32 R15, RZ, RZ, 0x1ca00000 ;  /* 0x1ca00000ff0f7424 */ /* 0x000fe200078e00ff */
[----:B------:R-:W-:-:S04]  /*06c0*/  @!P0 LOP3.LUT R25, R9, 0x7ff00000, RZ, 0xc0, !PT ;  /* 0x7ff0000009198812 */ /* 0x000fc800078ec0ff */
[----:B------:R-:W-:-:S04]  /*06d0*/  @!P2 SEL R21, R15, 0x63400000, !P3 ;  /* 0x634000000f15a807 */ /* 0x000fc80005800000 */
[----:B------:R-:W-:-:S04]  /*06e0*/  @!P2 LOP3.LUT R22, R21, 0x80000000, R13, 0xf8, !PT ;  /* 0x800000001516a812 */ /* 0x000fc800078ef80d */
[----:B------:R-:W-:Y:S01]  /*06f0*/  @!P2 LOP3.LUT R23, R22, 0x100000, RZ, 0xfc, !PT ;  /* 0x001000001617a812 */ /* 0x000fe200078efcff */
[----:B0-----:R-:W-:Y:S01]  /*0700*/  DFMA R2, R18, -R8, 1 ;  /* 0x3ff000001202742b */ /* 0x001fe20000000808 */
[----:B------:R-:W-:-:S07]  /*0710*/  @!P2 IMAD.MOV.U32 R22, RZ, RZ, RZ ;  /* 0x000000ffff16a224 */ /* 0x000fce00078e00ff */
[----:B------:R-:W-:-:S08]  /*0720*/  DFMA R2, R2, R2, R2 ;  /* 0x000000020202722b */ /* 0x000fd00000000002 */
[----:B------:R-:W-:Y:S01]  /*0730*/  DFMA R18, R18, R2, R18 ;  /* 0x000000021212722b */ /* 0x000fe20000000012 */
[----:B------:R-:W-:Y:S01]  /*0740*/  SEL R3, R15, 0x63400000, !P1 ;  /* 0x634000000f037807 */ /* 0x000fe20004800000 */
[----:B------:R-:W-:-:S03]  /*0750*/  IMAD.MOV.U32 R2, RZ, RZ, R12 ;  /* 0x000000ffff027224 */ /* 0x000fc600078e000c */
[----:B------:R-:W-:-:S03]  /*0760*/  LOP3.LUT R3, R3, 0x800fffff, R13, 0xf8, !PT ;  /* 0x800fffff03037812 */ /* 0x000fc600078ef80d */
[----:B------:R-:W-:-:S03]  /*0770*/  DFMA R20, R18, -R8, 1 ;  /* 0x3ff000001214742b */ /* 0x000fc60000000808 */
[----:B------:R-:W-:-:S05]  /*0780*/  @!P2 DFMA R2, R2, 2, -R22 ;  /* 0x400000000202a82b */ /* 0x000fca0000000816 */
[----:B------:R-:W-:-:S05]  /*0790*/  DFMA R18, R18, R20, R18 ;  /* 0x000000141212722b */ /* 0x000fca0000000012 */
[----:B------:R-:W-:-:S03]  /*07a0*/  @!P2 LOP3.LUT R24, R3, 0x7ff00000, RZ, 0xc0, !PT ;  /* 0x7ff000000318a812 */ /* 0x000fc600078ec0ff */
[----:B------:R-:W-:Y:S02]  /*07b0*/  DMUL R20, R18, R2 ;  /* 0x0000000212147228 */ /* 0x000fe40000000000 */
[----:B------:R-:W-:-:S05]  /*07c0*/  VIADD R17, R24, 0xffffffff ;  /* 0xffffffff18117836 */ /* 0x000fca0000000000 */
[----:B------:R-:W-:Y:S01]  /*07d0*/  ISETP.GT.U32.AND P0, PT, R17, 0x7feffffe, PT ;  /* 0x7feffffe1100780c */ /* 0x000fe20003f04070 */
[----:B------:R-:W-:Y:S01]  /*07e0*/  VIADD R17, R25, 0xffffffff ;  /* 0xffffffff19117836 */ /* 0x000fe20000000000 */
[----:B------:R-:W-:-:S04]  /*07f0*/  DFMA R22, R20, -R8, R2 ;  /* 0x800000081416722b */ /* 0x000fc80000000002 */
[----:B------:R-:W-:-:S04]  /*0800*/  ISETP.GT.U32.OR P0, PT, R17, 0x7feffffe, P0 ;  /* 0x7feffffe1100780c */ /* 0x000fc80000704470 */
[----:B------:R-:W-:-:S09]  /*0810*/  DFMA R18, R18, R22, R20 ;  /* 0x000000161212722b */ /* 0x000fd20000000014 */
[----:B------:R-:W-:Y:S05]  /*0820*/  @P0 BRA `(.L_x_7) ;  /* 0x00000000006c0947 */ /* 0x000fea0003800000 */
[----:B------:R-:W-:Y:S01]  /*0830*/  LOP3.LUT R13, R11, 0x7ff00000, RZ, 0xc0, !PT ;  /* 0x7ff000000b0d7812 */ /* 0x000fe200078ec0ff */
[----:B------:R-:W-:-:S03]  /*0840*/  IMAD.MOV.U32 R20, RZ, RZ, RZ ;  /* 0x000000ffff147224 */ /* 0x000fc600078e00ff */
[CC--:B------:R-:W-:Y:S02]  /*0850*/  VIADDMNMX R12, R16.reuse, -R13.reuse, 0xb9600000, !PT ;  /* 0xb9600000100c7446 */ /* 0x0c0fe4000780090d */
[----:B------:R-:W-:Y:S02]  /*0860*/  ISETP.GE.U32.AND P0, PT, R16, R13, PT ;  /* 0x0000000d1000720c */ /* 0x000fe40003f06070 */
[----:B------:R-:W-:Y:S02]  /*0870*/  VIMNMX R12, PT, PT, R12, 0x46a00000, PT ;  /* 0x46a000000c0c7848 */ /* 0x000fe40003fe0100 */
[----:B------:R-:W-:-:S05]  /*0880*/  SEL R15, R15, 0x63400000, !P0 ;  /* 0x634000000f0f7807 */ /* 0x000fca0004000000 */
[----:B------:R-:W-:-:S04]  /*0890*/  IMAD.IADD R12, R12, 0x1, -R15 ;  /* 0x000000010c0c7824 */ /* 0x000fc800078e0a0f */
[----:B------:R-:W-:-:S06]  /*08a0*/  VIADD R21, R12, 0x7fe00000 ;  /* 0x7fe000000c157836 */ /* 0x000fcc0000000000 */
[----:B------:R-:W-:-:S10]  /*08b0*/  DMUL R16, R18, R20 ;  /* 0x0000001412107228 */ /* 0x000fd40000000000 */
[----:B------:R-:W-:-:S13]  /*08c0*/  FSETP.GTU.AND P0, PT, |R17|, 1.469367938527859385e-39, PT ;  /* 0x001000001100780b */ /* 0x000fda0003f0c200 */
[----:B------:R-:W-:Y:S05]  /*08d0*/  @P0 BRA `(.L_x_8) ;  /* 0x0000000000940947 */ /* 0x000fea0003800000 */
[----:B------:R-:W-:Y:S01]  /*08e0*/  DFMA R2, R18, -R8, R2 ;  /* 0x800000081202722b */ /* 0x000fe20000000002 */
[----:B------:R-:W-:-:S09]  /*08f0*/  IMAD.MOV.U32 R20, RZ, RZ, RZ ;  /* 0x000000ffff147224 */ /* 0x000fd200078e00ff */
[C---:B------:R-:W-:Y:S02]  /*0900*/  FSETP.NEU.AND P0, PT, R3.reuse, RZ, PT ;  /* 0x000000ff0300720b */ /* 0x040fe40003f0d000 */
[----:B------:R-:W-:-:S04]  /*0910*/  LOP3.LUT R11, R3, 0x80000000, R11, 0x48, !PT ;  /* 0x80000000030b7812 */ /* 0x000fc800078e480b */
[----:B------:R-:W-:-:S07]  /*0920*/  LOP3.LUT R21, R11, R21, RZ, 0xfc, !PT ;  /* 0x000000150b157212 */ /* 0x000fce00078efcff */
[----:B------:R-:W-:Y:S05]  /*0930*/  @!P0 BRA `(.L_x_8) ;  /* 0x00000000007c8947 */ /* 0x000fea0003800000 */
[----:B------:R-:W-:Y:S02]  /*0940*/  IMAD.MOV R3, RZ, RZ, -R12 ;  /* 0x000000ffff037224 */ /* 0x000fe400078e0a0c */
[----:B------:R-:W-:-:S06]  /*0950*/  IMAD.MOV.U32 R2, RZ, RZ, RZ ;  /* 0x000000ffff027224 */ /* 0x000fcc00078e00ff */
[----:B------:R-:W-:Y:S02]  /*0960*/  DFMA R2, R16, -R2, R18 ;  /* 0x800000021002722b */ /* 0x000fe40000000012 */
[----:B------:R-:W-:-:S04]  /*0970*/  DMUL.RP R18, R18, R20 ;  /* 0x0000001412127228 */ /* 0x000fc80000008000 */
[----:B------:R-:W-:-:S04]  /*0980*/  IADD3 R2, PT, PT, -R12, -0x43300000, RZ ;  /* 0xbcd000000c027810 */ /* 0x000fc80007ffe1ff */
[----:B------:R-:W-:Y:S02]  /*0990*/  FSETP.NEU.AND P0, PT, |R3|, R2, PT ;  /* 0x000000020300720b */ /* 0x000fe40003f0d200 */
[----:B------:R-:W-:Y:S02]  /*09a0*/  LOP3.LUT R11, R19, R11, RZ, 0x3c, !PT ;  /* 0x0000000b130b7212 */ /* 0x000fe400078e3cff */
[----:B------:R-:W-:Y:S02]  /*09b0*/  FSEL R16, R18, R16, !P0 ;  /* 0x0000001012107208 */ /* 0x000fe40004000000 */
[----:B------:R-:W-:Y:S01]  /*09c0*/  FSEL R17, R11, R17, !P0 ;  /* 0x000000110b117208 */ /* 0x000fe20004000000 */
[----:B------:R-:W-:Y:S06]  /*09d0*/  BRA `(.L_x_8) ;  /* 0x0000000000547947 */ /* 0x000fec0003800000 */
.L_x_7:
[----:B------:R-:W-:-:S14]  /*09e0*/  DSETP.NAN.AND P0, PT, R12, R12, PT ;  /* 0x0000000c0c00722a */ /* 0x000fdc0003f08000 */
[----:B------:R-:W-:Y:S05]  /*09f0*/  @P0 BRA `(.L_x_9) ;  /* 0x0000000000440947 */ /* 0x000fea0003800000 */
[----:B------:R-:W-:-:S14]  /*0a00*/  DSETP.NAN.AND P0, PT, R10, R10, PT ;  /* 0x0000000a0a00722a */ /* 0x000fdc0003f08000 */
[----:B------:R-:W-:Y:S05]  /*0a10*/  @P0 BRA `(.L_x_10) ;  /* 0x0000000000300947 */ /* 0x000fea0003800000 */
[----:B------:R-:W-:Y:S01]  /*0a20*/  ISETP.NE.AND P0, PT, R24, R25, PT ;  /* 0x000000191800720c */ /* 0x000fe20003f05270 */
[----:B------:R-:W-:Y:S02]  /*0a30*/  IMAD.MOV.U32 R16, RZ, RZ, 0x0 ;  /* 0x00000000ff107424 */ /* 0x000fe400078e00ff */
[----:B------:R-:W-:-:S10]  /*0a40*/  IMAD.MOV.U32 R17, RZ, RZ, -0x80000 ;  /* 0xfff80000ff117424 */ /* 0x000fd400078e00ff */
[----:B------:R-:W-:Y:S05]  /*0a50*/  @!P0 BRA `(.L_x_8) ;  /* 0x0000000000348947 */ /* 0x000fea0003800000 */
[----:B------:R-:W-:Y:S02]  /*0a60*/  ISETP.NE.AND P0, PT, R24, 0x7ff00000, PT ;  /* 0x7ff000001800780c */ /* 0x000fe40003f05270 */
[----:B------:R-:W-:Y:S02]  /*0a70*/  LOP3.LUT R17, R13, 0x80000000, R11, 0x48, !PT ;  /* 0x800000000d117812 */ /* 0x000fe400078e480b */
[----:B------:R-:W-:-:S13]  /*0a80*/  ISETP.EQ.OR P0, PT, R25, RZ, !P0 ;  /* 0x000000ff1900720c */ /* 0x000fda0004702670 */
[----:B------:R-:W-:Y:S01]  /*0a90*/  @P0 LOP3.LUT R2, R17, 0x7ff00000, RZ, 0xfc, !PT ;  /* 0x7ff0000011020812 */ /* 0x000fe200078efcff */
[----:B------:R-:W-:Y:S02]  /*0aa0*/  @!P0 IMAD.MOV.U32 R16, RZ, RZ, RZ ;  /* 0x000000ffff108224 */ /* 0x000fe400078e00ff */
[----:B------:R-:W-:Y:S02]  /*0ab0*/  @P0 IMAD.MOV.U32 R16, RZ, RZ, RZ ;  /* 0x000000ffff100224 */ /* 0x000fe400078e00ff */
[----:B------:R-:W-:Y:S01]  /*0ac0*/  @P0 IMAD.MOV.U32 R17, RZ, RZ, R2 ;  /* 0x000000ffff110224 */ /* 0x000fe200078e0002 */
[----:B------:R-:W-:Y:S06]  /*0ad0*/  BRA `(.L_x_8) ;  /* 0x0000000000147947 */ /* 0x000fec0003800000 */
.L_x_10:
[----:B------:R-:W-:Y:S01]  /*0ae0*/  LOP3.LUT R17, R11, 0x80000, RZ, 0xfc, !PT ;  /* 0x000800000b117812 */ /* 0x000fe200078efcff */
[----:B------:R-:W-:Y:S01]  /*0af0*/  IMAD.MOV.U32 R16, RZ, RZ, R10 ;  /* 0x000000ffff107224 */ /* 0x000fe200078e000a */
[----:B------:R-:W-:Y:S06]  /*0b00*/  BRA `(.L_x_8) ;  /* 0x0000000000087947 */ /* 0x000fec0003800000 */
.L_x_9:
[----:B------:R-:W-:Y:S01]  /*0b10*/  LOP3.LUT R17, R13, 0x80000, RZ, 0xfc, !PT ;  /* 0x000800000d117812 */ /* 0x000fe200078efcff */
[----:B------:R-:W-:-:S07]  /*0b20*/  IMAD.MOV.U32 R16, RZ, RZ, R12 ;  /* 0x000000ffff107224 */ /* 0x000fce00078e000c */
.L_x_8:
[----:B------:R-:W-:Y:S05]  /*0b30*/  BSYNC.RECONVERGENT B1 ;  /* 0x0000000000017941 */ /* 0x000fea0003800200 */
.L_x_6:
[----:B------:R-:W-:Y:S02]  /*0b40*/  IMAD.MOV.U32 R15, RZ, RZ, 0x0 ;  /* 0x00000000ff0f7424 */ /* 0x000fe400078e00ff */
[----:B------:R-:W-:Y:S02]  /*0b50*/  IMAD.MOV.U32 R2, RZ, RZ, R16 ;  /* 0x000000ffff027224 */ /* 0x000fe400078e0010 */
[----:B------:R-:W-:Y:S01]  /*0b60*/  IMAD.MOV.U32 R3, RZ, RZ, R17 ;  /* 0x000000ffff037224 */ /* 0x000fe200078e0011 */
[----:B------:R-:W-:Y:S06]  /*0b70*/  RET.REL.NODEC R14 `(_Z18updateNewCentroidsP5PointPiPdS2_S2_) ;  /* 0xfffffff40e207950 */ /* 0x000fec0003c3ffff */
.L_x_11:
[----:B------:R-:W-:-:S00]  /*0b80*/  BRA `(.L_x_11) ;  /* 0xfffffffc00fc7947 */ /* 0x000fc0000383ffff */
[----:B------:R-:W-:-:S00]  /*0b90*/  NOP ;  /* 0x0000000000007918 */ /* 0x000fc00000000000 */
        /* <DEDUP_REMOVED lines=14> */
.L_x_39:


//--------------------- .text._Z19computeNewCentroidsP5PointiS0_iPiPdS2_S2_ --------------------------
	.section	.text._Z19computeNewCentroidsP5PointiS0_iPiPdS2_S2_,"ax",@progbits
	.align	128
        .global         _Z19computeNewCentroidsP5PointiS0_iPiPdS2_S2_
        .type           _Z19computeNewCentroidsP5PointiS0_iPiPdS2_S2_,@function
        .size           _Z19computeNewCentroidsP5PointiS0_iPiPdS2_S2_,(.L_x_40 - _Z19computeNewCentroidsP5PointiS0_iPiPdS2_S2_)
        .other          _Z19computeNewCentroidsP5PointiS0_iPiPdS2_S2_,@"STO_CUDA_ENTRY STV_DEFAULT"
_Z19computeNewCentroidsP5PointiS0_iPiPdS2_S2_:
.text._Z19computeNewCentroidsP5PointiS0_iPiPdS2_S2_:
[----:B------:R-:W-:Y:S01]  /*0000*/  LDC R1, c[0x0][0x37c] ;  /* 0x0000df00ff017b82 */ /* 0x000fe20000000800 */
[----:B------:R-:W0:Y:S07]  /*0010*/  S2R R3, SR_TID.X ;  /* 0x0000000000037919 */ /* 0x000e2e0000002100 */
[----:B------:R-:W0:Y:S01]  /*0020*/  S2UR UR4, SR_CTAID.X ;  /* 0x00000000000479c3 */ /* 0x000e220000002500 */
[----:B------:R-:W1:Y:S07]  /*0030*/  LDCU UR5, c[0x0][0x398] ;  /* 0x00007300ff0577ac */ /* 0x000e6e0008000800 */
[----:B------:R-:W0:Y:S02]  /*0040*/  LDC R0, c[0x0][0x360] ;  /* 0x0000d800ff007b82 */ /* 0x000e240000000800 */
[----:B0-----:R-:W-:-:S05]  /*0050*/  IMAD R0, R0, UR4, R3 ;  /* 0x0000000400007c24 */ /* 0x001fca000f8e0203 */
[----:B-1----:R-:W-:-:S13]  /*0060*/  ISETP.GE.AND P0, PT, R0, UR5, PT ;  /* 0x0000000500007c0c */ /* 0x002fda000bf06270 */
[----:B------:R-:W-:Y:S05]  /*0070*/  @P0 EXIT ;  /* 0x000000000000094d */ /* 0x000fea0003800000 */
[----:B------:R-:W0:Y:S01]  /*0080*/  LDCU UR4, c[0x0][0x388] ;  /* 0x00007100ff0477ac */ /* 0x000e220008000800 */
[----:B------:R-:W1:Y:S01]  /*0090*/  LDCU.64 UR10, c[0x0][0x358] ;  /* 0x00006b00ff0a77ac */ /* 0x000e620008000a00 */
[----:B0-----:R-:W-:-:S09]  /*00a0*/  UISETP.GE.AND UP0, UPT, UR4, 0x1, UPT ;  /* 0x000000010400788c */ /* 0x001fd2000bf06270 */
[----:B-1----:R-:W-:Y:S05]  /*00b0*/  BRA.U !UP0, `(.L_x_12) ;  /* 0x0000001108d47547 */ /* 0x002fea000b800000 */
[----:B------:R-:W0:Y:S01]  /*00c0*/  LDC.64 R2, c[0x0][0x3a0] ;  /* 0x0000e800ff027b82 */ /* 0x000e220000000a00 */
[----:B------:R-:W-:Y:S01]  /*00d0*/  UISETP.GE.U32.AND UP1, UPT, UR4, 0x8, UPT ;  /* 0x000000080400788c */ /* 0x000fe2000bf26070 */
[----:B------:R-:W-:Y:S01]  /*00e0*/  IMAD.MOV.U32 R10, RZ, RZ, RZ ;  /* 0x000000ffff0a7224 */ /* 0x000fe200078e00ff */
[----:B------:R-:W-:-:S04]  /*00f0*/  ULOP3.LUT UR8, UR4, 0x7, URZ, 0xc0, !UPT ;  /* 0x0000000704087892 */ /* 0x000fc8000f8ec0ff */
[----:B------:R-:W-:Y:S01]  /*0100*/  UISETP.NE.AND UP0, UPT, UR8, URZ, UPT ;  /* 0x000000ff0800728c */ /* 0x000fe2000bf05270 */
[----:B------:R-:W1:Y:S08]  /*0110*/  LDC.64 R4, c[0x0][0x3a8] ;  /* 0x0000ea00ff047b82 */ /* 0x000e700000000a00 */
[----:B------:R-:W2:Y:S08]  /*0120*/  LDC.64 R6, c[0x0][0x3b0] ;  /* 0x0000ec00ff067b82 */ /* 0x000eb00000000a00 */
[----:B------:R-:W3:Y:S01]  /*0130*/  LDC.64 R8, c[0x0][0x3b8] ;  /* 0x0000ee00ff087b82 */ /* 0x000ee20000000a00 */
[----:B0-----:R-:W-:-:S04]  /*0140*/  IMAD.WIDE R2, R0, 0x4, R2 ;  /* 0x0000000400027825 */ /* 0x001fc800078e0202 */
[----:B-1----:R-:W-:-:S04]  /*0150*/  IMAD.WIDE R4, R0, 0x8, R4 ;  /* 0x0000000800047825 */ /* 0x002fc800078e0204 */
[----:B--2---:R-:W-:-:S04]  /*0160*/  IMAD.WIDE R6, R0, 0x8, R6 ;  /* 0x0000000800067825 */ /* 0x004fc800078e0206 */
[----:B---3--:R-:W-:Y:S01]  /*0170*/  IMAD.WIDE R8, R0, 0x8, R8 ;  /* 0x0000000800087825 */ /* 0x008fe200078e0208 */
[----:B------:R-:W-:Y:S06]  /*0180*/  BRA.U !UP1, `(.L_x_13) ;  /* 0x00000009095c7547 */ /* 0x000fec000b800000 */
[----:B------:R-:W0:Y:S01]  /*0190*/  LDCU.64 UR6, c[0x0][0x380] ;  /* 0x00007000ff0677ac */ /* 0x000e220008000a00 */
[----:B------:R-:W-:-:S06]  /*01a0*/  ULOP3.LUT UR4, UR4, 0x7ffffff8, URZ, 0xc0, !UPT ;  /* 0x7ffffff804047892 */ /* 0x000fcc000f8ec0ff */
[----:B------:R-:W-:Y:S01]  /*01b0*/  IMAD.U32 R10, RZ, RZ, UR4 ;  /* 0x00000004ff0a7e24 */ /* 0x000fe2000f8e00ff */
[----:B0-----:R-:W-:-:S04]  /*01c0*/  UIADD3 UR5, UP1, UPT, UR6, 0xa0, URZ ;  /* 0x000000a006057890 */ /* 0x001fc8000ff3e0ff */
[----:B------:R-:W-:Y:S02]  /*01d0*/  UIADD3.X UR6, UPT, UPT, URZ, UR7, URZ, UP1, !UPT ;  /* 0x00000007ff067290 */ /* 0x000fe40008ffe4ff */
[----:B------:R-:W-:Y:S01]  /*01e0*/  IMAD.U32 R11, RZ, RZ, UR5 ;  /* 0x00000005ff0b7e24 */ /* 0x000fe2000f8e00ff */
[----:B------:R-:W-:-:S03]  /*01f0*/  UIADD3 UR7, UPT, UPT, -UR4, URZ, URZ ;  /* 0x000000ff04077290 */ /* 0x000fc6000fffe1ff */
[----:B------:R-:W-:-:S09]  /*0200*/  IMAD.U32 R14, RZ, RZ, UR6 ;  /* 0x00000006ff0e7e24 */ /* 0x000fd2000f8e00ff */
.L_x_14:
[----:B------:R-:W-:Y:S02]  /*0210*/  IMAD.MOV.U32 R12, RZ, RZ, R11 ;  /* 0x000000ffff0c7224 */ /* 0x000fe400078e000b */
[----:B------:R-:W-:-:S05]  /*0220*/  IMAD.MOV.U32 R13, RZ, RZ, R14 ;  /* 0x000000ffff0d7224 */ /* 0x000fca00078e000e */
[----:B--2---:R-:W2:Y:S02]  /*0230*/  LDG.E R11, desc[UR10][R12.64+-0x88] ;  /* 0xffff780a0c0b7981 */ /* 0x004ea4000c1e1900 */
[----:B--2---:R-:W-:-:S13]  /*0240*/  ISETP.NE.AND P0, PT, R11, R0, PT ;  /* 0x000000000b00720c */ /* 0x004fda0003f05270 */
[----:B------:R-:W2:Y:S02]  /*0250*/  @!P0 LDG.E R11, desc[UR10][R2.64] ;  /* 0x0000000a020b8981 */ /* 0x000ea4000c1e1900 */
[----:B--2---:R-:W-:-:S05]  /*0260*/  @!P0 VIADD R11, R11, 0x1 ;  /* 0x000000010b0b8836 */ /* 0x004fca0000000000 */
[----:B------:R0:W-:Y:S04]  /*0270*/  @!P0 STG.E desc[UR10][R2.64], R11 ;  /* 0x0000000b02008986 */ /* 0x0001e8000c10190a */
[----:B------:R-:W2:Y:S04]  /*0280*/  @!P0 LDG.E.64 R14, desc[UR10][R12.64+-0xa0] ;  /* 0xffff600a0c0e8981 */ /* 0x000ea8000c1e1b00 */
[----:B------:R-:W2:Y:S02]  /*0290*/  @!P0 LDG.E.64 R16, desc[UR10][R4.64] ;  /* 0x0000000a04108981 */ /* 0x000ea4000c1e1b00 */
[----:B--2---:R-:W-:-:S07]  /*02a0*/  @!P0 DADD R14, R14, R16 ;  /* 0x000000000e0e8229 */ /* 0x004fce0000000010 */
[----:B------:R1:W-:Y:S04]  /*02b0*/  @!P0 STG.E.64 desc[UR10][R4.64], R14 ;  /* 0x0000000e04008986 */ /* 0x0003e8000c101b0a */
[----:B------:R-:W2:Y:S04]  /*02c0*/  @!P0 LDG.E.64 R16, desc[UR10][R12.64+-0x98] ;  /* 0xffff680a0c108981 */ /* 0x000ea8000c1e1b00 */
[----:B------:R-:W2:Y:S02]  /*02d0*/  @!P0 LDG.E.64 R18, desc[UR10][R6.64] ;  /* 0x0000000a06128981 */ /* 0x000ea4000c1e1b00 */
[----:B--2---:R-:W-:-:S07]  /*02e0*/  @!P0 DADD R16, R16, R18 ;  /* 0x0000000010108229 */ /* 0x004fce0000000012 */
[----:B------:R2:W-:Y:S04]  /*02f0*/  @!P0 STG.E.64 desc[UR10][R6.64], R16 ;  /* 0x0000001006008986 */ /* 0x0005e8000c101b0a */
[----:B------:R-:W3:Y:S04]  /*0300*/  @!P0 LDG.E.64 R18, desc[UR10][R12.64+-0x90] ;  /* 0xffff700a0c128981 */ /* 0x000ee8000c1e1b00 */
[----:B------:R-:W3:Y:S02]  /*0310*/  @!P0 LDG.E.64 R20, desc[UR10][R8.64] ;  /* 0x0000000a08148981 */ /* 0x000ee4000c1e1b00 */
[----:B---3--:R-:W-:-:S07]  /*0320*/  @!P0 DADD R18, R18, R20 ;  /* 0x0000000012128229 */ /* 0x008fce0000000014 */
[----:B------:R3:W-:Y:S04]  /*0330*/  @!P0 STG.E.64 desc[UR10][R8.64], R18 ;  /* 0x0000001208008986 */ /* 0x0007e8000c101b0a */
[----:B0-----:R-:W4:Y:S02]  /*0340*/  LDG.E R11, desc[UR10][R12.64+-0x60] ;  /* 0xffffa00a0c0b7981 */ /* 0x001f24000c1e1900 */
[----:B----4-:R-:W-:-:S13]  /*0350*/  ISETP.NE.AND P0, PT, R11, R0, PT ;  /* 0x000000000b00720c */ /* 0x010fda0003f05270 */
[----:B------:R-:W4:Y:S02]  /*0360*/  @!P0 LDG.E R11, desc[UR10][R2.64] ;  /* 0x0000000a020b8981 */ /* 0x000f24000c1e1900 */
[----:B----4-:R-:W-:-:S05]  /*0370*/  @!P0 VIADD R11, R11, 0x1 ;  /* 0x000000010b0b8836 */ /* 0x010fca0000000000 */
[----:B------:R0:W-:Y:S04]  /*0380*/  @!P0 STG.E desc[UR10][R2.64], R11 ;  /* 0x0000000b02008986 */ /* 0x0001e8000c10190a */
[----:B-1----:R-:W4:Y:S04]  /*0390*/  @!P0 LDG.E.64 R14, desc[UR10][R12.64+-0x78] ;  /* 0xffff880a0c0e8981 */ /* 0x002f28000c1e1b00 */
[----:B--2---:R-:W4:Y:S02]  /*03a0*/  @!P0 LDG.E.64 R16, desc[UR10][R4.64] ;  /* 0x0000000a04108981 */ /* 0x004f24000c1e1b00 */
[----:B----4-:R-:W-:-:S07]  /*03b0*/  @!P0 DADD R14, R14, R16 ;  /* 0x000000000e0e8229 */ /* 0x010fce0000000010 */
[----:B------:R1:W-:Y:S04]  /*03c0*/  @!P0 STG.E.64 desc[UR10][R4.64], R14 ;  /* 0x0000000e04008986 */ /* 0x0003e8000c101b0a */
[----:B------:R-:W2:Y:S04]  /*03d0*/  @!P0 LDG.E.64 R16, desc[UR10][R12.64+-0x70] ;  /* 0xffff900a0c108981 */ /* 0x000ea8000c1e1b00 */
[----:B---3--:R-:W2:Y:S02]  /*03e0*/  @!P0 LDG.E.64 R18, desc[UR10][R6.64] ;  /* 0x0000000a06128981 */ /* 0x008ea4000c1e1b00 */
        /* <DEDUP_REMOVED lines=9> */
[----:B----4-:R-:W-:-:S05]  /*0480*/  @!P0 IADD3 R11, PT, PT, R11, 0x1, RZ ;  /* 0x000000010b0b8810 */ /* 0x010fca0007ffe0ff */
        /* <DEDUP_REMOVED lines=95> */
[----:B------:R-:W3:Y:S01]  /*0a80*/  @!P0 LDG.E.64 R20, desc[UR10][R8.64] ;  /* 0x0000000a08148981 */ /* 0x000ee2000c1e1b00 */
[----:B------:R-:W-:-:S04]  /*0a90*/  UIADD3 UR7, UPT, UPT, UR7, 0x8, URZ ;  /* 0x0000000807077890 */ /* 0x000fc8000fffe0ff */
[----:B------:R-:W-:Y:S01]  /*0aa0*/  UISETP.NE.AND UP1, UPT, UR7, URZ, UPT ;  /* 0x000000ff0700728c */ /* 0x000fe2000bf25270 */
[----:B---3--:R-:W-:-:S07]  /*0ab0*/  @!P0 DADD R18, R18, R20 ;  /* 0x0000000012128229 */ /* 0x008fce0000000014 */
[----:B------:R2:W-:Y:S01]  /*0ac0*/  @!P0 STG.E.64 desc[UR10][R8.64], R18 ;  /* 0x0000001208008986 */ /* 0x0005e2000c101b0a */
[----:B0-----:R-:W-:-:S05]  /*0ad0*/  IADD3 R11, P0, PT, R12, 0x140, RZ ;  /* 0x000001400c0b7810 */ /* 0x001fca0007f1e0ff */
[----:B-1----:R-:W-:Y:S01]  /*0ae0*/  IMAD.X R14, RZ, RZ, R13, P0 ;  /* 0x000000ffff0e7224 */ /* 0x002fe200000e060d */
[----:B------:R-:W-:Y:S07]  /*0af0*/  BRA.U UP1, `(.L_x_14) ;  /* 0xfffffff501c47547 */ /* 0x000fee000b83ffff */
.L_x_13:
[----:B------:R-:W-:Y:S05]  /*0b00*/  BRA.U !UP0, `(.L_x_12) ;  /* 0x0000000908407547 */ /* 0x000fea000b800000 */
[----:B------:R-:W0:Y:S01]  /*0b10*/  LDCU UR4, c[0x0][0x388] ;  /* 0x00007100ff0477ac */ /* 0x000e220008000800 */
[----:B------:R-:W-:Y:S02]  /*0b20*/  UISETP.GE.U32.AND UP0, UPT, UR8, 0x4, UPT ;  /* 0x000000040800788c */ /* 0x000fe4000bf06070 */
[----:B0-----:R-:W-:-:S07]  /*0b30*/  ULOP3.LUT UR5, UR4, 0x3, URZ, 0xc0, !UPT ;  /* 0x0000000304057892 */ /* 0x001fce000f8ec0ff */
[----:B------:R-:W-:Y:S05]  /*0b40*/  BRA.U !UP0, `(.L_x_15) ;  /* 0x0000000508287547 */ /* 0x000fea000b800000 */
[----:B------:R-:W0:Y:S02]  /*0b50*/  LDC.64 R12, c[0x0][0x380] ;  /* 0x0000e000ff0c7b82 */ /* 0x000e240000000a00 */
[----:B0-----:R-:W-:-:S05]  /*0b60*/  IMAD.WIDE.U32 R12, R10, 0x28, R12 ;  /* 0x000000280a0c7825 */ /* 0x001fca00078e000c */
[----:B------:R-:W3:Y:S02]  /*0b70*/  LDG.E R11, desc[UR10][R12.64+0x18] ;  /* 0x0000180a0c0b7981 */ /* 0x000ee4000c1e1900 */
[----:B---3--:R-:W-:-:S13]  /*0b80*/  ISETP.NE.AND P0, PT, R11, R0, PT ;  /* 0x000000000b00720c */ /* 0x008fda0003f05270 */
[----:B------:R-:W3:Y:S02]  /*0b90*/  @!P0 LDG.E R11, desc[UR10][R2.64] ;  /* 0x0000000a020b8981 */ /* 0x000ee4000c1e1900 */
[----:B---3--:R-:W-:-:S05]  /*0ba0*/  @!P0 VIADD R11, R11, 0x1 ;  /* 0x000000010b0b8836 */ /* 0x008fca0000000000 */
[----:B------:R0:W-:Y:S04]  /*0bb0*/  @!P0 STG.E desc[UR10][R2.64], R11 ;  /* 0x0000000b02008986 */ /* 0x0001e8000c10190a */
[----:B------:R-:W3:Y:S04]  /*0bc0*/  @!P0 LDG.E.64 R14, desc[UR10][R12.64] ;  /* 0x0000000a0c0e8981 */ /* 0x000ee8000c1e1b00 */
[----:B--2---:R-:W3:Y:S02]  /*0bd0*/  @!P0 LDG.E.64 R16, desc[UR10][R4.64] ;  /* 0x0000000a04108981 */ /* 0x004ee4000c1e1b00 */
[----:B---3--:R-:W-:-:S07]  /*0be0*/  @!P0 DADD R14, R14, R16 ;  /* 0x000000000e0e8229 */ /* 0x008fce0000000010 */
        /* <DEDUP_REMOVED lines=39> */
[----:B------:R-:W2:Y:S04]  /*0e60*/  @!P0 LDG.E.64 R18, desc[UR10][R12.64+0x60] ;  /* 0x0000600a0c128981 */ /* 0x000ea8000c1e1b00 */
[----:B------:R-:W2:Y:S02]  /*0e70*/  @!P0 LDG.E.64 R20, desc[UR10][R8.64] ;  /* 0x0000000a08148981 */ /* 0x000ea4000c1e1b00 */
[----:B--2---:R-:W-:-:S07]  /*0e80*/  @!P0 DADD R18, R18, R20 ;  /* 0x0000000012128229 */ /* 0x004fce0000000014 */
[----:B------:R1:W-:Y:S04]  /*0e90*/  @!P0 STG.E.64 desc[UR10][R8.64], R18 ;  /* 0x0000001208008986 */ /* 0x0003e8000c101b0a */
[----:B0-----:R-:W2:Y:S01]  /*0ea0*/  LDG.E R11, desc[UR10][R12.64+0x90] ;  /* 0x0000900a0c0b7981 */ /* 0x001ea2000c1e1900 */
[----:B------:R-:W-:Y:S01]  /*0eb0*/  BSSY.RECONVERGENT B0, `(.L_x_16) ;  /* 0x0000012000007945 */ /* 0x000fe20003800200 */
[----:B--2---:R-:W-:-:S13]  /*0ec0*/  ISETP.NE.AND P0, PT, R11, R0, PT ;  /* 0x000000000b00720c */ /* 0x004fda0003f05270 */
[----:B-1----:R-:W-:Y:S05]  /*0ed0*/  @P0 BRA `(.L_x_17) ;  /* 0x00000000003c0947 */ /* 0x002fea0003800000 */
[----:B------:R-:W2:Y:S02]  /*0ee0*/  LDG.E R11, desc[UR10][R2.64] ;  /* 0x0000000a020b7981 */ /* 0x000ea4000c1e1900 */
[----:B--2---:R-:W-:-:S05]  /*0ef0*/  VIADD R11, R11, 0x1 ;  /* 0x000000010b0b7836 */ /* 0x004fca0000000000 */
[----:B------:R0:W-:Y:S04]  /*0f00*/  STG.E desc[UR10][R2.64], R11 ;  /* 0x0000000b02007986 */ /* 0x0001e8000c10190a */
[----:B------:R-:W2:Y:S04]  /*0f10*/  LDG.E.64 R14, desc[UR10][R12.64+0x78] ;  /* 0x0000780a0c0e7981 */ /* 0x000ea8000c1e1b00 */
[----:B------:R-:W2:Y:S02]  /*0f20*/  LDG.E.64 R16, desc[UR10][R4.64] ;  /* 0x0000000a04107981 */ /* 0x000ea4000c1e1b00 */
[----:B--2---:R-:W-:-:S07]  /*0f30*/  DADD R14, R14, R16 ;  /* 0x000000000e0e7229 */ /* 0x004fce0000000010 */
[----:B------:R0:W-:Y:S04]  /*0f40*/  STG.E.64 desc[UR10][R4.64], R14 ;  /* 0x0000000e04007986 */ /* 0x0001e8000c101b0a */
        /* <DEDUP_REMOVED lines=8> */
.L_x_17:
[----:B------:R-:W-:Y:S05]  /*0fd0*/  BSYNC.RECONVERGENT B0 ;  /* 0x0000000000007941 */ /* 0x000fea0003800200 */
.L_x_16:
[----:B------:R-:W-:-:S07]  /*0fe0*/  VIADD R10, R10, 0x4 ;  /* 0x000000040a0a7836 */ /* 0x000fce0000000000 */
.L_x_15:
[----:B------:R-:W-:-:S09]  /*0ff0*/  UISETP.NE.AND UP0, UPT, UR5, URZ, UPT ;  /* 0x000000ff0500728c */ /* 0x000fd2000bf05270 */
[----:B------:R-:W-:Y:S05]  /*1000*/  BRA.U !UP0, `(.L_x_12) ;  /* 0x0000000508007547 */ /* 0x000fea000b800000 */
[----:B------:R-:W-:-:S09]  /*1010*/  UISETP.NE.AND UP0, UPT, UR5, 0x1, UPT ;  /* 0x000000010500788c */ /* 0x000fd2000bf05270 */
[----:B------:R-:W-:Y:S05]  /*1020*/  BRA.U !UP0, `(.L_x_18) ;  /* 0x0000000108a07547 */ /* 0x000fea000b800000 */
[----:B------:R-:W1:Y:S02]  /*1030*/  LDC.64 R12, c[0x0][0x380] ;  /* 0x0000e000ff0c7b82 */ /* 0x000e640000000a00 */
[----:B-1----:R-:W-:-:S05]  /*1040*/  IMAD.WIDE.U32 R12, R10, 0x28, R12 ;  /* 0x000000280a0c7825 */ /* 0x002fca00078e000c */
[----:B0-----:R-:W3:Y:S02]  /*1050*/  LDG.E R11, desc[UR10][R12.64+0x18] ;  /* 0x0000180a0c0b7981 */ /* 0x001ee4000c1e1900 */
        /* <DEDUP_REMOVED lines=35> */
.L_x_20:
[----:B------:R-:W-:Y:S05]  /*1290*/  BSYNC.RECONVERGENT B0 ;  /* 0x0000000000007941 */ /* 0x000fea0003800200 */
.L_x_19:
[----:B------:R-:W-:-:S07]  /*12a0*/  VIADD R10, R10, 0x2 ;  /* 0x000000020a0a7836 */ /* 0x000fce0000000000 */
.L_x_18:
[----:B------:R-:W-:-:S04]  /*12b0*/  ULOP3.LUT UR4, UR4, 0x1, URZ, 0xc0, !UPT ;  /* 0x0000000104047892 */ /* 0x000fc8000f8ec0ff */
[----:B------:R-:W-:-:S09]  /*12c0*/  UISETP.NE.U32.AND UP0, UPT, UR4, 0x1, UPT ;  /* 0x000000010400788c */ /* 0x000fd2000bf05070 */
[----:B------:R-:W-:Y:S05]  /*12d0*/  BRA.U UP0, `(.L_x_12) ;  /* 0x00000001004c7547 */ /* 0x000fea000b800000 */
        /* <DEDUP_REMOVED lines=8> */
[----:B------:R-:W3:Y:S02]  /*1360*/  @!P0 LDG.E.64 R14, desc[UR10][R4.64] ;  /* 0x0000000a040e8981 */ /* 0x000ee4000c1e1b00 */
[----:B---3--:R-:W-:-:S07]  /*1370*/  @!P0 DADD R12, R12, R14 ;  /* 0x000000000c0c8229 */ /* 0x008fce000000000e */
[----:B------:R1:W-:Y:S04]  /*1380*/  @!P0 STG.E.64 desc[UR10][R4.64], R12 ;  /* 0x0000000c04008986 */ /* 0x0003e8000c101b0a */
        /* <DEDUP_REMOVED lines=8> */
.L_x_12:
[----:B012---:R-:W0:Y:S08]  /*1410*/  LDC.64 R6, c[0x0][0x3a0] ;  /* 0x0000e800ff067b82 */ /* 0x007e300000000a00 */
[----:B------:R-:W1:Y:S01]  /*1420*/  LDC.64 R2, c[0x0][0x3a8] ;  /* 0x0000ea00ff027b82 */ /* 0x000e620000000a00 */
[----:B0-----:R-:W-:-:S05]  /*1430*/  IMAD.WIDE R6, R0, 0x4, R6 ;  /* 0x0000000400067825 */ /* 0x001fca00078e0206 */
[----:B------:R-:W2:Y:S01]  /*1440*/  LDG.E R8, desc[UR10][R6.64] ;  /* 0x0000000a06087981 */ /* 0x000ea2000c1e1900 */
[----:B-1----:R-:W-:-:S06]  /*1450*/  IMAD.WIDE R4, R0, 0x8, R2 ;  /* 0x0000000800047825 */ /* 0x002fcc00078e0202 */
[----:B------:R-:W3:Y:S01]  /*1460*/  LDG.E.64 R4, desc[UR10][R4.64] ;  /* 0x0000000a04047981 */ /* 0x000ee2000c1e1b00 */
[----:B------:R-:W-:Y:S01]  /*1470*/  MOV R2, 0x1 ;  /* 0x0000000100027802 */ /* 0x000fe20000000f00 */
        /* <DEDUP_REMOVED lines=20> */
[----:B------:R-:W-:Y:S05]  /*15c0*/  CALL.REL.NOINC `($__internal_1_$__cuda_sm20_div_rn_f64_full) ;  /* 0x0000000000e47944 */ /* 0x000fea0003c00000 */
.L_x_22:
[----:B------:R-:W-:Y:S05]  /*15d0*/  BSYNC.RECONVERGENT B0 ;  /* 0x0000000000007941 */ /* 0x000fea0003800200 */
.L_x_21:
        /* <DEDUP_REMOVED lines=26> */
[----:B------:R-:W-:Y:S05]  /*1780*/  CALL.REL.NOINC `($__internal_1_$__cuda_sm20_div_rn_f64_full) ;  /* 0x0000000000747944 */ /* 0x000fea0003c00000 */
.L_x_24:
[----:B------:R-:W-:Y:S05]  /*1790*/  BSYNC.RECONVERGENT B0 ;  /* 0x0000000000007941 */ /* 0x000fea0003800200 */
.L_x_23:
[----:B------:R0:W-:Y:S01]  /*17a0*/  STG.E.64 desc[UR10][R4.64+0x8], R2 ;  /* 0x0000080204007986 */ /* 0x0001e2000c101b0a */
[----:B------:R-:W1:Y:S03]  /*17b0*/  LDC.64 R8, c[0x0][0x3b8] ;  /* 0x0000ee00ff087b82 */ /* 0x000e660000000a00 */
[----:B------:R-:W2:Y:S01]  /*17c0*/  LDG.E R10, desc[UR10][R6.64] ;  /* 0x0000000a060a7981 */ /* 0x000ea2000c1e1900 */
[----:B-1----:R-:W-:-:S06]  /*17d0*/  IMAD.WIDE R8, R0, 0x8, R8 ;  /* 0x0000000800087825 */ /* 0x002fcc00078e0208 */
[----:B------:R-:W3:Y:S01]  /*17e0*/  LDG.E.64 R8, desc[UR10][R8.64] ;  /* 0x0000000a08087981 */ /* 0x000ee2000c1e1b00 */
[----:B------:R-:W-:Y:S01]  /*17f0*/  MOV R12, 0x1 ;  /* 0x00000001000c7802 */ /* 0x000fe20000000f00 */
        /* <DEDUP_REMOVED lines=19> */
.L_x_26:
[----:B------:R-:W-:Y:S05]  /*1930*/  BSYNC.RECONVERGENT B0 ;  /* 0x0000000000007941 */ /* 0x000fea0003800200 */
.L_x_25:
[----:B------:R-:W-:Y:S01]  /*1940*/  STG.E.64 desc[UR10][R4.64+0x10], R2 ;  /* 0x0000100204007986 */ /* 0x000fe2000c101b0a */
[----:B------:R-:W-:Y:S05]  /*1950*/  EXIT ;  /* 0x000000000000794d */ /* 0x000fea0003800000 */
        .weak           $__internal_1_$__cuda_sm20_div_rn_f64_full
        .type           $__internal_1_$__cuda_sm20_div_rn_f64_full,@function
        .size           $__internal_1_$__cuda_sm20_div_rn_f64_full,(.L_x_40 - $__internal_1_$__cuda_sm20_div_rn_f64_full)
$__internal_1_$__cuda_sm20_div_rn_f64_full:
        /* <DEDUP_REMOVED lines=8> */
[----:B------:R-:W-:-:S02]  /*19e0*/  LOP3.LUT R17, R11, 0x7ff00000, RZ, 0xc0, !PT ;  /* 0x7ff000000b117812 */ /* 0x000fc400078ec0ff */
[----:B------:R-:W-:Y:S01]  /*19f0*/  MOV R24, R16 ;  /* 0x0000001000187202 */ /* 0x000fe20000000f00 */
[----:B------:R-:W-:Y:S01]  /*1a00*/  @!P0 DMUL R8, R10, 8.98846567431157953865e+307 ;  /* 0x7fe000000a088828 */ /* 0x000fe20000000000 */
[C---:B------:R-:W-:Y:S01]  /*1a10*/  ISETP.GE.U32.AND P1, PT, R16.reuse, R17, PT ;  /* 0x000000111000720c */ /* 0x040fe20003f26070 */
[----:B------:R-:W-:Y:S02]  /*1a20*/  IMAD.MOV.U32 R25, RZ, RZ, R17 ;  /* 0x000000ffff197224 */ /* 0x000fe400078e0011 */
[----:B------:R-:W-:Y:S02]  /*1a30*/  @!P2 LOP3.LUT R15, R11, 0x7ff00000, RZ, 0xc0, !PT ;  /* 0x7ff000000b0fa812 */ /* 0x000fe400078ec0ff */
        /* <DEDUP_REMOVED lines=38> */
[----:B------:R-:W-:-:S09]  /*1ca0*/  MOV R20, RZ ;  /* 0x000000ff00147202 */ /* 0x000fd20000000f00 */
        /* <DEDUP_REMOVED lines=14> */
.L_x_28:
        /* <DEDUP_REMOVED lines=13> */
[----:B------:R-:W-:Y:S01]  /*1e60*/  @P0 IMAD.MOV.U32 R16, RZ, RZ, RZ ;  /* 0x000000ffff100224 */ /* 0x000fe200078e00ff */
[----:B------:R-:W-:Y:S01]  /*1e70*/  @P0 MOV R17, R2 ;  /* 0x0000000200110202 */ /* 0x000fe20000000f00 */
[----:B------:R-:W-:Y:S06]  /*1e80*/  BRA `(.L_x_29) ;  /* 0x0000000000147947 */ /* 0x000fec0003800000 */
.L_x_31:
[----:B------:R-:W-:Y:S01]  /*1e90*/  LOP3.LUT R17, R11, 0x80000, RZ, 0xfc, !PT ;  /* 0x000800000b117812 */ /* 0x000fe200078efcff */
[----:B------:R-:W-:Y:S01]  /*1ea0*/  IMAD.MOV.U32 R16, RZ, RZ, R10 ;  /* 0x000000ffff107224 */ /* 0x000fe200078e000a */
[----:B------:R-:W-:Y:S06]  /*1eb0*/  BRA `(.L_x_29) ;  /* 0x0000000000087947 */ /* 0x000fec0003800000 */
.L_x_30:
[----:B------:R-:W-:Y:S01]  /*1ec0*/  LOP3.LUT R17, R13, 0x80000, RZ, 0xfc, !PT ;  /* 0x000800000d117812 */ /* 0x000fe200078efcff */
[----:B------:R-:W-:-:S07]  /*1ed0*/  IMAD.MOV.U32 R16, RZ, RZ, R12 ;  /* 0x000000ffff107224 */ /* 0x000fce00078e000c */
.L_x_29:
[----:B------:R-:W-:Y:S05]  /*1ee0*/  BSYNC.RECONVERGENT B1 ;  /* 0x0000000000017941 */ /* 0x000fea0003800200 */
.L_x_27:
[----:B------:R-:W-:Y:S02]  /*1ef0*/  IMAD.MOV.U32 R15, RZ, RZ, 0x0 ;  /* 0x00000000ff0f7424 */ /* 0x000fe400078e00ff */
[----:B------:R-:W-:Y:S02]  /*1f00*/  IMAD.MOV.U32 R2, RZ, RZ, R16 ;  /* 0x000000ffff027224 */ /* 0x000fe400078e0010 */
[----:B------:R-:W-:Y:S01]  /*1f10*/  IMAD.MOV.U32 R3, RZ, RZ, R17 ;  /* 0x000000ffff037224 */ /* 0x000fe200078e0011 */
[----:B------:R-:W-:Y:S06]  /*1f20*/  RET.REL.NODEC R14 `(_Z19computeNewCentroidsP5PointiS0_iPiPdS2_S2_) ;  /* 0xffffffe00e347950 */ /* 0x000fec0003c3ffff */
.L_x_32:
        /* <DEDUP_REMOVED lines=13> */
.L_x_40:


//--------------------- .text._Z27assignPointsToClusterstiledP5PointiS0_id --------------------------
	.section	.text._Z27assignPointsToClusterstiledP5PointiS0_id,"ax",@progbits
	.align	128
        .global         _Z27assignPointsToClusterstiledP5PointiS0_id
        .type           _Z27assignPointsToClusterstiledP5PointiS0_id,@function
        .size           _Z27assignPointsToClusterstiledP5PointiS0_id,(.L_x_43 - _Z27assignPointsToClusterstiledP5PointiS0_id)
        .other          _Z27assignPointsToClusterstiledP5PointiS0_id,@"STO_CUDA_ENTRY STV_DEFAULT"
_Z27assignPointsToClusterstiledP5PointiS0_id:
.text._Z27assignPointsToClusterstiledP5PointiS0_id:
[----:B------:R-:W-:Y:S01]  /*0000*/  LDC R1, c[0x0][0x37c] ;  /* 0x0000df00ff017b82 */ /* 0x000fe20000000800 */
[----:B------:R-:W0:Y:S01]  /*0010*/  S2R R9, SR_TID.X ;  /* 0x0000000000097919 */ /* 0x000e220000002100 */
[----:B------:R-:W1:Y:S01]  /*0020*/  LDCU UR4, c[0x0][0x388] ;  /* 0x00007100ff0477ac */ /* 0x000e620008000800 */
[----:B------:R-:W0:Y:S02]  /*0030*/  S2R R0, SR_CTAID.X ;  /* 0x0000000000007919 */ /* 0x000e240000002500 */
[----:B0-----:R-:W-:-:S05]  /*0040*/  IMAD R3, R0, 0x100, R9 ;  /* 0x0000010000037824 */ /* 0x001fca00078e0209 */
[----:B-1----:R-:W-:-:S13]  /*0050*/  ISETP.GE.AND P0, PT, R3, UR4, PT ;  /* 0x0000000403007c0c */ /* 0x002fda000bf06270 */
[----:B------:R-:W-:Y:S05]  /*0060*/  @P0 EXIT ;  /* 0x000000000000094d */ /* 0x000fea0003800000 */
[----:B------:R-:W0:Y:S01]  /*0070*/  LDC.64 R4, c[0x0][0x380] ;  /* 0x0000e000ff047b82 */ /* 0x000e220000000a00 */
[----:B------:R-:W1:Y:S01]  /*0080*/  LDCU.64 UR10, c[0x0][0x358] ;  /* 0x00006b00ff0a77ac */ /* 0x000e620008000a00 */
[----:B------:R-:W-:Y:S01]  /*0090*/  MOV R0, 0x400 ;  /* 0x0000040000007802 */ /* 0x000fe20000000f00 */
[----:B------:R-:W2:Y:S01]  /*00a0*/  LDCU UR6, c[0x0][0x398] ;  /* 0x00007300ff0677ac */ /* 0x000ea20008000800 */
[----:B0-----:R-:W-:-:S05]  /*00b0*/  IMAD.WIDE R4, R3, 0x28, R4 ;  /* 0x0000002803047825 */ /* 0x001fca00078e0204 */
[----:B-1----:R-:W3:Y:S04]  /*00c0*/  LDG.E.64 R6, desc[UR10][R4.64] ;  /* 0x0000000a04067981 */ /* 0x002ee8000c1e1b00 */
[----:B------:R-:W4:Y:S04]  /*00d0*/  LDG.E.64 R10, desc[UR10][R4.64+0x8] ;  /* 0x0000080a040a7981 */ /* 0x000f28000c1e1b00 */
[----:B------:R-:W5:Y:S04]  /*00e0*/  LDG.E.64 R12, desc[UR10][R4.64+0x10] ;  /* 0x0000100a040c7981 */ /* 0x000f68000c1e1b00 */
[----:B------:R-:W5:Y:S04]  /*00f0*/  LDG.E.64 R14, desc[UR10][R4.64+0x18] ;  /* 0x0000180a040e7981 */ /* 0x000f68000c1e1b00 */
[----:B------:R-:W5:Y:S01]  /*0100*/  LDG.E.64 R16, desc[UR10][R4.64+0x20] ;  /* 0x0000200a04107981 */ /* 0x000f62000c1e1b00 */
[----:B------:R-:W0:Y:S01]  /*0110*/  LDCU.64 UR4, c[0x0][0x3a0] ;  /* 0x00007400ff0477ac */ /* 0x000e220008000a00 */
[----:B------:R-:W-:Y:S01]  /*0120*/  IMAD.MOV.U32 R29, RZ, RZ, -0x1 ;  /* 0xffffffffff1d7424 */ /* 0x000fe200078e00ff */
[----:B------:R-:W1:Y:S01]  /*0130*/  S2R R3, SR_CgaCtaId ;  /* 0x0000000000037919 */ /* 0x000e620000008800 */
[----:B--2---:R-:W-:Y:S01]  /*0140*/  UISETP.GE.AND UP0, UPT, UR6, 0x1, UPT ;  /* 0x000000010600788c */ /* 0x004fe2000bf06270 */
[----:B0-----:R-:W-:Y:S01]  /*0150*/  IMAD.U32 R8, RZ, RZ, UR4 ;  /* 0x00000004ff087e24 */ /* 0x001fe2000f8e00ff */
[----:B-1----:R-:W-:-:S05]  /*0160*/  LEA R0, R3, R0, 0x18 ;  /* 0x0000000003007211 */ /* 0x002fca00078ec0ff */
[----:B------:R-:W-:Y:S02]  /*0170*/  IMAD R2, R9, 0x28, R0 ;  /* 0x0000002809027824 */ /* 0x000fe400078e0200 */
[----:B------:R-:W-:-:S03]  /*0180*/  IMAD.U32 R9, RZ, RZ, UR5 ;  /* 0x00000005ff097e24 */ /* 0x000fc6000f8e00ff */
[----:B---3--:R0:W-:Y:S04]  /*0190*/  STS.64 [R2], R6 ;  /* 0x0000000602007388 */ /* 0x0081e80000000a00 */
[----:B----4-:R0:W-:Y:S04]  /*01a0*/  STS.64 [R2+0x8], R10 ;  /* 0x0000080a02007388 */ /* 0x0101e80000000a00 */
[----:B-----5:R0:W-:Y:S04]  /*01b0*/  STS.64 [R2+0x10], R12 ;  /* 0x0000100c02007388 */ /* 0x0201e80000000a00 */
[----:B------:R0:W-:Y:S04]  /*01c0*/  STS.64 [R2+0x18], R14 ;  /* 0x0000180e02007388 */ /* 0x0001e80000000a00 */
[----:B------:R0:W-:Y:S01]  /*01d0*/  STS.64 [R2+0x20], R16 ;  /* 0x0000201002007388 */ /* 0x0001e20000000a00 */
[----:B------:R-:W-:Y:S06]  /*01e0*/  BAR.SYNC.DEFER_BLOCKING 0x0 ;  /* 0x0000000000007b1d */ /* 0x000fec0000010000 */
[----:B------:R-:W-:Y:S05]  /*01f0*/  BRA.U !UP0, `(.L_x_33) ;  /* 0x0000000d08b47547 */ /* 0x000fea000b800000 */
[----:B0-----:R0:W1:Y:S01]  /*0200*/  LDS.64 R10, [R2] ;  /* 0x00000000020a7984 */ /* 0x0010620000000a00 */
[----:B------:R-:W-:Y:S01]  /*0210*/  UISETP.GE.U32.AND UP1, UPT, UR6, 0x8, UPT ;  /* 0x000000080600788c */ /* 0x000fe2000bf26070 */
[----:B------:R-:W-:Y:S01]  /*0220*/  IMAD.MOV.U32 R29, RZ, RZ, -0x1 ;  /* 0xffffffffff1d7424 */ /* 0x000fe200078e00ff */
[----:B------:R-:W-:Y:S01]  /*0230*/  ULOP3.LUT UR7, UR6, 0x7, URZ, 0xc0, !UPT ;  /* 0x0000000706077892 */ /* 0x000fe2000f8ec0ff */
[----:B------:R0:W2:Y:S01]  /*0240*/  LDS.64 R12, [R2+0x8] ;  /* 0x00000800020c7984 */ /* 0x0000a20000000a00 */
[----:B------:R-:W-:Y:S02]  /*0250*/  IMAD.MOV.U32 R0, RZ, RZ, RZ ;  /* 0x000000ffff007224 */ /* 0x000fe400078e00ff */
[----:B------:R-:W-:Y:S01]  /*0260*/  UISETP.NE.AND UP0, UPT, UR7, URZ, UPT ;  /* 0x000000ff0700728c */ /* 0x000fe2000bf05270 */
[----:B------:R0:W3:Y:S02]  /*0270*/  LDS.64 R14, [R2+0x10] ;  /* 0x00001000020e7984 */ /* 0x0000e40000000a00 */
[----:B------:R-:W-:Y:S08]  /*0280*/  BRA.U !UP1, `(.L_x_34) ;  /* 0x0000000509d87547 */ /* 0x000ff0000b800000 */
[----:B------:R-:W4:Y:S01]  /*0290*/  LDCU.64 UR4, c[0x0][0x390] ;  /* 0x00007200ff0477ac */ /* 0x000f220008000a00 */
[----:B------:R-:W-:Y:S02]  /*02a0*/  IMAD.MOV.U32 R29, RZ, RZ, -0x1 ;  /* 0xffffffffff1d7424 */ /* 0x000fe400078e00ff */
[----:B------:R-:W-:Y:S01]  /*02b0*/  IMAD.MOV.U32 R3, RZ, RZ, RZ ;  /* 0x000000ffff037224 */ /* 0x000fe200078e00ff */
[----:B------:R-:W-:-:S06]  /*02c0*/  ULOP3.LUT UR8, UR6, 0x7ffffff8, URZ, 0xc0, !UPT ;  /* 0x7ffffff806087892 */ /* 0x000fcc000f8ec0ff */
[----:B------:R-:W-:Y:S01]  /*02d0*/  IMAD.U32 R0, RZ, RZ, UR8 ;  /* 0x00000008ff007e24 */ /* 0x000fe2000f8e00ff */
[----:B----4-:R-:W-:-:S04]  /*02e0*/  UIADD3 UR4, UP1, UPT, UR4, 0xa0, URZ ;  /* 0x000000a004047890 */ /* 0x010fc8000ff3e0ff */
[----:B------:R-:W-:Y:S02]  /*02f0*/  UIADD3.X UR5, UPT, UPT, URZ, UR5, URZ, UP1, !UPT ;  /* 0x00000005ff057290 */ /* 0x000fe40008ffe4ff */
[----:B------:R-:W-:-:S04]  /*0300*/  IMAD.U32 R6, RZ, RZ, UR4 ;  /* 0x00000004ff067e24 */ /* 0x000fc8000f8e00ff */
[----:B------:R-:W-:-:S07]  /*0310*/  IMAD.U32 R7, RZ, RZ, UR5 ;  /* 0x00000005ff077e24 */ /* 0x000fce000f8e00ff */
.L_x_35:
[----:B------:R-:W2:Y:S04]  /*0320*/  LDG.E.64 R20, desc[UR10][R6.64+-0x98] ;  /* 0xffff680a06147981 */ /* 0x000ea8000c1e1b00 */
[----:B------:R-:W1:Y:S04]  /*0330*/  LDG.E.64 R22, desc[UR10][R6.64+-0xa0] ;  /* 0xffff600a06167981 */ /* 0x000e68000c1e1b00 */
[----:B------:R-:W3:Y:S04]  /*0340*/  LDG.E.64 R18, desc[UR10][R6.64+-0x90] ;  /* 0xffff700a06127981 */ /* 0x000ee8000c1e1b00 */
[----:B------:R-:W4:Y:S04]  /*0350*/  LDG.E.64 R24, desc[UR10][R6.64+-0x70] ;  /* 0xffff900a06187981 */ /* 0x000f28000c1e1b00 */
[----:B------:R-:W5:Y:S04]  /*0360*/  LDG.E.64 R16, desc[UR10][R6.64+-0x78] ;  /* 0xffff880a06107981 */ /* 0x000f68000c1e1b00 */
[----:B------:R-:W5:Y:S01]  /*0370*/  LDG.E.64 R26, desc[UR10][R6.64+-0x28] ;  /* 0xffffd80a061a7981 */ /* 0x000f62000c1e1b00 */
[----:B--2---:R-:W-:-:S02]  /*0380*/  DADD R20, R12, -R20 ;  /* 0x000000000c147229 */ /* 0x004fc40000000814 */
[----:B-1----:R-:W-:-:S06]  /*0390*/  DADD R22, R10, -R22 ;  /* 0x000000000a167229 */ /* 0x002fcc0000000816 */
[----:B------:R-:W-:-:S08]  /*03a0*/  DMUL R20, R20, R20 ;  /* 0x0000001414147228 */ /* 0x000fd00000000000 */
[----:B------:R-:W-:Y:S02]  /*03b0*/  DFMA R22, R22, R22, R20 ;  /* 0x000000161616722b */ /* 0x000fe40000000014 */
[----:B------:R-:W2:Y:S01]  /*03c0*/  LDG.E.64 R20, desc[UR10][R6.64+-0x68] ;  /* 0xffff980a06147981 */ /* 0x000ea2000c1e1b00 */
[----:B---3--:R-:W-:Y:S02]  /*03d0*/  DADD R18, R14, -R18 ;  /* 0x000000000e127229 */ /* 0x008fe40000000812 */
[----:B----4-:R-:W-:-:S06]  /*03e0*/  DADD R24, R12, -R24 ;  /* 0x000000000c187229 */ /* 0x010fcc0000000818 */
[----:B------:R-:W-:Y:S01]  /*03f0*/  DFMA R18, R18, R18, R22 ;  /* 0x000000121212722b */ /* 0x000fe20000000016 */
[----:B------:R-:W3:Y:S07]  /*0400*/  LDG.E.64 R22, desc[UR10][R6.64+-0x48] ;  /* 0xffffb80a06167981 */ /* 0x000eee000c1e1b00 */
[----:B------:R-:W-:Y:S02]  /*0410*/  DSETP.GEU.AND P3, PT, R18, R8, PT ;  /* 0x000000081200722a */ /* 0x000fe40003f6e000 */
[----:B------:R-:W-:-:S04]  /*0420*/  DMUL R24, R24, R24 ;  /* 0x0000001818187228 */ /* 0x000fc80000000000 */
[----:B------:R-:W-:Y:S02]  /*0430*/  FSEL R18, R18, R8, !P3 ;  /* 0x0000000812127208 */ /* 0x000fe40005800000 */
[----:B------:R-:W-:Y:S01]  /*0440*/  FSEL R19, R19, R9, !P3 ;  /* 0x0000000913137208 */ /* 0x000fe20005800000 */
[----:B-----5:R-:W-:Y:S01]  /*0450*/  DADD R8, R10, -R16 ;  /* 0x000000000a087229 */ /* 0x020fe20000000810 */
[----:B------:R-:W4:Y:S07]  /*0460*/  LDG.E.64 R16, desc[UR10][R6.64+-0x50] ;  /* 0xffffb00a06107981 */ /* 0x000f2e000c1e1b00 */
[----:B------:R-:W-:Y:S01]  /*0470*/  DFMA R8, R8, R8, R24 ;  /* 0x000000080808722b */ /* 0x000fe20000000018 */
[----:B------:R-:W5:Y:S01]  /*0480*/  LDG.E.64 R24, desc[UR10][R6.64+-0x40] ;  /* 0xffffc00a06187981 */ /* 0x000f62000c1e1b00 */
[----:B--2---:R-:W-:-:S08]  /*0490*/  DADD R20, R14, -R20 ;  /* 0x000000000e147229 */ /* 0x004fd00000000814 */
[----:B------:R-:W-:Y:S01]  /*04a0*/  DFMA R20, R20, R20, R8 ;  /* 0x000000141414722b */ /* 0x000fe20000000008 */
[----:B------:R-:W2:Y:S01]  /*04b0*/  LDG.E.64 R8, desc[UR10][R6.64+-0x20] ;  /* 0xffffe00a06087981 */ /* 0x000ea2000c1e1b00 */
[----:B---3--:R-:W-:-:S08]  /*04c0*/  DADD R22, R12, -R22 ;  /* 0x000000000c167229 */ /* 0x008fd00000000816 */
[----:B------:R-:W-:Y:S02]  /*04d0*/  DMUL R22, R22, R22 ;  /* 0x0000001616167228 */ /* 0x000fe40000000000 */
[----:B----4-:R-:W-:Y:S02]  /*04e0*/  DADD R16, R10, -R16 ;  /* 0x000000000a107229 */ /* 0x010fe40000000810 */
[----:B------:R-:W-:-:S06]  /*04f0*/  DSETP.GEU.AND P4, PT, R20, R18, PT ;  /* 0x000000121400722a */ /* 0x000fcc0003f8e000 */
[----:B------:R-:W-:Y:S02]  /*0500*/  DFMA R22, R16, R16, R22 ;  /* 0x000000101016722b */ /* 0x000fe40000000016 */
[----:B-----5:R-:W-:Y:S01]  /*0510*/  DADD R24, R14, -R24 ;  /* 0x000000000e187229 */ /* 0x020fe20000000818 */
[----:B------:R-:W3:Y:S07]  /*0520*/  LDG.E.64 R16, desc[UR10][R6.64+-0x18] ;  /* 0xffffe80a06107981 */ /* 0x000eee000c1e1b00 */
[----:B------:R-:W-:Y:S01]  /*0530*/  DFMA R22, R24, R24, R22 ;  /* 0x000000181816722b */ /* 0x000fe20000000016 */
[----:B------:R-:W-:-:S02]  /*0540*/  FSEL R24, R20, R18, !P4 ;  /* 0x0000001214187208 */ /* 0x000fc40006000000 */
[----:B------:R-:W-:Y:S02]  /*0550*/  FSEL R25, R21, R19, !P4 ;  /* 0x0000001315197208 */ /* 0x000fe40006000000 */
[----:B------:R-:W4:Y:S01]  /*0560*/  LDG.E.64 R20, desc[UR10][R6.64+0x8] ;  /* 0x0000080a06147981 */ /* 0x000f22000c1e1b00 */
[----:B------:R-:W-:-:S03]  /*0570*/  DADD R26, R10, -R26 ;  /* 0x000000000a1a7229 */ /* 0x000fc6000000081a */
[----:B------:R-:W5:Y:S01]  /*0580*/  LDG.E.64 R18, desc[UR10][R6.64] ;  /* 0x0000000a06127981 */ /* 0x000f62000c1e1b00 */
[----:B--2---:R-:W-:-:S08]  /*0590*/  DADD R8, R12, -R8 ;  /* 0x000000000c087229 */ /* 0x004fd00000000808 */
[----:B------:R-:W-:-:S08]  /*05a0*/  DMUL R8, R8, R8 ;  /* 0x0000000808087228 */ /* 0x000fd00000000000 */
[----:B------:R-:W-:Y:S02]  /*05b0*/  DFMA R26, R26, R26, R8 ;  /* 0x0000001a1a1a722b */ /* 0x000fe40000000008 */
[----:B------:R-:W2:Y:S01]  /*05c0*/  LDG.E.64 R8, desc[UR10][R6.64+0x10] ;  /* 0x0000100a06087981 */ /* 0x000ea2000c1e1b00 */
[----:B------:R-:W-:-:S06]  /*05d0*/  DSETP.GEU.AND P5, PT, R22, R24, PT ;  /* 0x000000181600722a */ /* 0x000fcc0003fae000 */
[----:B------:R-:W-:Y:S02]  /*05e0*/  FSEL R24, R22, R24, !P5 ;  /* 0x0000001816187208 */ /* 0x000fe40006800000 */
[----:B------:R-:W-:Y:S02]  /*05f0*/  FSEL R25, R23, R25, !P5 ;  /* 0x0000001917197208 */ /* 0x000fe40006800000 */
[----:B------:R-:W2:Y:S01]  /*0600*/  LDG.E.64 R22, desc[UR10][R6.64+0x30] ;  /* 0x0000300a06167981 */ /* 0x000ea2000c1e1b00 */
[----:B----4-:R-:W-:Y:S02]  /*0610*/  DADD R20, R12, -R20 ;  /* 0x000000000c147229 */ /* 0x010fe40000000814 */
[----:B-----5:R-:W-:-:S06]  /*0620*/  DADD R18, R10, -R18 ;  /* 0x000000000a127229 */ /* 0x020fcc0000000812 */
[----:B------:R-:W-:Y:S02]  /*0630*/  DMUL R20, R20, R20 ;  /* 0x0000001414147228 */ /* 0x000fe40000000000 */
[----:B---3--:R-:W-:-:S06]  /*0640*/  DADD R16, R14, -R16 ;  /* 0x000000000e107229 */ /* 0x008fcc0000000810 */
[----:B------:R-:W-:Y:S02]  /*0650*/  DFMA R18, R18, R18, R20 ;  /* 0x000000121212722b */ /* 0x000fe40000000014 */
[----:B------:R-:W3:Y:S01]  /*0660*/  LDG.E.64 R20, desc[UR10][R6.64+0x28] ;  /* 0x0000280a06147981 */ /* 0x000ee2000c1e1b00 */
[----:B------:R-:W-:-:S03]  /*0670*/  DFMA R16, R16, R16, R26 ;  /* 0x000000101010722b */ /* 0x000fc6000000001a */
[----:B------:R-:W4:Y:S05]  /*0680*/  LDG.E.64 R26, desc[UR10][R6.64+0x38] ;  /* 0x0000380a061a7981 */ /* 0x000f2a000c1e1b00 */
[----:B------:R-:W-:-:S06]  /*0690*/  DSETP.GEU.AND P6, PT, R16, R24, PT ;  /* 0x000000181000722a */ /* 0x000fcc0003fce000 */
[----:B------:R-:W-:Y:S02]  /*06a0*/  FSEL R16, R16, R24, !P6 ;  /* 0x0000001810107208 */ /* 0x000fe40007000000 */
[----:B------:R-:W-:Y:S02]  /*06b0*/  FSEL R17, R17, R25, !P6 ;  /* 0x0000001911117208 */ /* 0x000fe40007000000 */
[----:B------:R-:W5:Y:S01]  /*06c0*/  LDG.E.64 R24, desc[UR10][R6.64+0x50] ;  /* 0x0000500a06187981 */ /* 0x000f62000c1e1b00 */
[----:B--2---:R-:W-:-:S08]  /*06d0*/  DADD R8, R14, -R8 ;  /* 0x000000000e087229 */ /* 0x004fd00000000808 */
[----:B------:R-:W-:Y:S02]  /*06e0*/  DFMA R18, R8, R8, R18 ;  /* 0x000000080812722b */ /* 0x000fe40000000012 */
[----:B------:R-:W2:Y:S01]  /*06f0*/  LDG.E.64 R8, desc[UR10][R6.64+0x58] ;  /* 0x0000580a06087981 */ /* 0x000ea2000c1e1b00 */
[----:B------:R-:W-:-:S08]  /*0700*/  DADD R22, R12, -R22 ;  /* 0x000000000c167229 */ /* 0x000fd00000000816 */
[----:B------:R-:W-:Y:S02]  /*0710*/  DMUL R22, R22, R22 ;  /* 0x0000001616167228 */ /* 0x000fe40000000000 */
[----:B------:R-:W-:-:S06]  /*0720*/  DSETP.GEU.AND P2, PT, R18, R16, PT ;  /* 0x000000101200722a */ /* 0x000fcc0003f4e000 */
[----:B------:R-:W-:Y:S02]  /*0730*/  FSEL R16, R18, R16, !P2 ;  /* 0x0000001012107208 */ /* 0x000fe40005000000 */
[----:B------:R-:W-:Y:S02]  /*0740*/  FSEL R17, R19, R17, !P2 ;  /* 0x0000001113117208 */ /* 0x000fe40005000000 */
[----:B------:R-:W2:Y:S01]  /*0750*/  LDG.E.64 R18, desc[UR10][R6.64+0x80] ;  /* 0x0000800a06127981 */ /* 0x000ea2000c1e1b00 */
[----:B---3--:R-:W-:Y:S02]  /*0760*/  DADD R20, R10, -R20 ;  /* 0x000000000a147229 */ /* 0x008fe40000000814 */
[----:B----4-:R-:W-:-:S06]  /*0770*/  DADD R26, R14, -R26 ;  /* 0x000000000e1a7229 */ /* 0x010fcc000000081a */
[----:B------:R-:W-:Y:S02]  /*0780*/  DFMA R22, R20, R20, R22 ;  /* 0x000000141416722b */ /* 0x000fe40000000016 */
[----:B------:R-:W3:Y:S06]  /*0790*/  LDG.E.64 R20, desc[UR10][R6.64+0x78] ;  /* 0x0000780a06147981 */ /* 0x000eec000c1e1b00 */
[----:B------:R-:W-:Y:S01]  /*07a0*/  DFMA R22, R26, R26, R22 ;  /* 0x0000001a1a16722b */ /* 0x000fe20000000016 */
[----:B------:R-:W4:Y:S01]  /*07b0*/  LDG.E.64 R26, desc[UR10][R6.64+0x60] ;  /* 0x0000600a061a7981 */ /* 0x000f22000c1e1b00 */
[----:B-----5:R-:W-:-:S02]  /*07c0*/  DADD R24, R10, -R24 ;  /* 0x000000000a187229 */ /* 0x020fc40000000818 */
[----:B--2---:R-:W-:-:S08]  /*07d0*/  DADD R8, R12, -R8 ;  /* 0x000000000c087229 */ /* 0x004fd00000000808 */
[----:B------:R-:W-:-:S08]  /*07e0*/  DMUL R8, R8, R8 ;  /* 0x0000000808087228 */ /* 0x000fd00000000000 */
[----:B------:R-:W-:Y:S02]  /*07f0*/  DFMA R24, R24, R24, R8 ;  /* 0x000000181818722b */ /* 0x000fe40000000008 */
[----:B------:R1:W2:Y:S01]  /*0800*/  LDG.E.64 R8, desc[UR10][R6.64+0x88] ;  /* 0x0000880a06087981 */ /* 0x0002a2000c1e1b00 */
[----:B------:R-:W-:Y:S02]  /*0810*/  DADD R18, R12, -R18 ;  /* 0x000000000c127229 */ /* 0x000fe40000000812 */
[----:B------:R-:W-:-:S06]  /*0820*/  DSETP.GEU.AND P1, PT, R22, R16, PT ;  /* 0x000000101600722a */ /* 0x000fcc0003f2e000 */
[----:B------:R-:W-:Y:S01]  /*0830*/  DMUL R18, R18, R18 ;  /* 0x0000001212127228 */ /* 0x000fe20000000000 */
[----:B------:R-:W-:Y:S02]  /*0840*/  FSEL R16, R22, R16, !P1 ;  /* 0x0000001016107208 */ /* 0x000fe40004800000 */
[----:B------:R-:W-:Y:S01]  /*0850*/  FSEL R17, R23, R17, !P1 ;  /* 0x0000001117117208 */ /* 0x000fe20004800000 */
[----:B---3--:R-:W-:Y:S02]  /*0860*/  DADD R20, R10, -R20 ;  /* 0x000000000a147229 */ /* 0x008fe40000000814 */
[----:B----4-:R-:W-:-:S06]  /*0870*/  DADD R26, R14, -R26 ;  /* 0x000000000e1a7229 */ /* 0x010fcc000000081a */
[----:B------:R-:W-:Y:S02]  /*0880*/  DFMA R18, R20, R20, R18 ;  /* 0x000000141412722b */ /* 0x000fe40000000012 */
[----:B------:R-:W-:-:S08]  /*0890*/  DFMA R24, R26, R26, R24 ;  /* 0x0000001a1a18722b */ /* 0x000fd00000000018 */
[----:B------:R-:W-:Y:S01]  /*08a0*/  DSETP.GEU.AND P0, PT, R24, R16, PT ;  /* 0x000000101800722a */ /* 0x000fe20003f0e000 */
[C---:B------:R-:W-:Y:S01]  /*08b0*/  SEL R29, R3.reuse, R29, !P3 ;  /* 0x0000001d031d7207 */ /* 0x040fe20005800000 */
[C---:B------:R-:W-:Y:S02]  /*08c0*/  @!P4 VIADD R29, R3.reuse, 0x1 ;  /* 0x00000001031dc836 */ /* 0x040fe40000000000 */
[C---:B------:R-:W-:Y:S02]  /*08d0*/  @!P5 VIADD R29, R3.reuse, 0x2 ;  /* 0x00000002031dd836 */ /* 0x040fe40000000000 */
[C---:B------:R-:W-:Y:S02]  /*08e0*/  @!P6 VIADD R29, R3.reuse, 0x3 ;  /* 0x00000003031de836 */ /* 0x040fe40000000000 */
[C---:B------:R-:W-:Y:S02]  /*08f0*/  @!P2 VIADD R29, R3.reuse, 0x4 ;  /* 0x00000004031da836 */ /* 0x040fe40000000000 */
[----:B------:R-:W-:-:S04]  /*0900*/  @!P1 VIADD R29, R3, 0x5 ;  /* 0x00000005031d9836 */ /* 0x000fc80000000000 */
[----:B------:R-:W-:Y:S01]  /*0910*/  @!P0 VIADD R29, R3, 0x6 ;  /* 0x00000006031d8836 */ /* 0x000fe20000000000 */
[----:B-1----:R-:W-:-:S05]  /*0920*/  IADD3 R6, P1, PT, R6, 0x140, RZ ;  /* 0x0000014006067810 */ /* 0x002fca0007f3e0ff */
[----:B------:R-:W-:Y:S01]  /*0930*/  IMAD.X R7, RZ, RZ, R7, P1 ;  /* 0x000000ffff077224 */ /* 0x000fe200008e0607 */
[----:B--2---:R-:W-:-:S08]  /*0940*/  DADD R8, R14, -R8 ;  /* 0x000000000e087229 */ /* 0x004fd00000000808 */
[----:B------:R-:W-:Y:S01]  /*0950*/  DFMA R18, R8, R8, R18 ;  /* 0x000000080812722b */ /* 0x000fe20000000012 */
[----:B------:R-:W-:Y:S02]  /*0960*/  FSEL R8, R24, R16, !P0 ;  /* 0x0000001018087208 */ /* 0x000fe40004000000 */
[----:B------:R-:W-:-:S06]  /*0970*/  FSEL R9, R25, R17, !P0 ;  /* 0x0000001119097208 */ /* 0x000fcc0004000000 */
[----:B------:R-:W-:-:S14]  /*0980*/  DSETP.GEU.AND P3, PT, R18, R8, PT ;  /* 0x000000081200722a */ /* 0x000fdc0003f6e000 */
[C---:B------:R-:W-:Y:S02]  /*0990*/  @!P3 VIADD R29, R3.reuse, 0x7 ;  /* 0x00000007031db836 */ /* 0x040fe40000000000 */
[----:B------:R-:W-:-:S05]  /*09a0*/  VIADD R3, R3, 0x8 ;  /* 0x0000000803037836 */ /* 0x000fca0000000000 */
[----:B------:R-:W-:Y:S02]  /*09b0*/  ISETP.NE.AND P0, PT, R3, R0, PT ;  /* 0x000000000300720c */ /* 0x000fe40003f05270 */
[----:B------:R-:W-:Y:S02]  /*09c0*/  FSEL R8, R18, R8, !P3 ;  /* 0x0000000812087208 */ /* 0x000fe40005800000 */
[----:B------:R-:W-:-:S09]  /*09d0*/  FSEL R9, R19, R9, !P3 ;  /* 0x0000000913097208 */ /* 0x000fd20005800000 */
[----:B------:R-:W-:Y:S05]  /*09e0*/  @P0 BRA `(.L_x_35) ;  /* 0xfffffff8004c0947 */ /* 0x000fea000383ffff */
.L_x_34:
[----:B------:R-:W-:Y:S05]  /*09f0*/  BRA.U !UP0, `(.L_x_33) ;  /* 0x0000000508b47547 */ /* 0x000fea000b800000 */
[----:B------:R-:W-:Y:S02]  /*0a00*/  UISETP.GE.U32.AND UP0, UPT, UR7, 0x4, UPT ;  /* 0x000000040700788c */ /* 0x000fe4000bf06070 */
[----:B------:R-:W-:-:S04]  /*0a10*/  ULOP3.LUT UR5, UR6, 0x3, URZ, 0xc0, !UPT ;  /* 0x0000000306057892 */ /* 0x000fc8000f8ec0ff */
[----:B------:R-:W-:-:S03]  /*0a20*/  UISETP.NE.AND UP1, UPT, UR5, URZ, UPT ;  /* 0x000000ff0500728c */ /* 0x000fc6000bf25270 */
[----:B------:R-:W-:Y:S08]  /*0a30*/  BRA.U !UP0, `(.L_x_36) ;  /* 0x0000000108dc7547 */ /* 0x000ff0000b800000 */
[----:B0-----:R-:W0:Y:S02]  /*0a40*/  LDC.64 R2, c[0x0][0x390] ;  /* 0x0000e400ff027b82 */ /* 0x001e240000000a00 */
[----:B0-----:R-:W-:-:S05]  /*0a50*/  IMAD.WIDE.U32 R2, R0, 0x28, R2 ;  /* 0x0000002800027825 */ /* 0x001fca00078e0002 */
[----:B------:R-:W2:Y:S04]  /*0a60*/  LDG.E.64 R22, desc[UR10][R2.64+0x8] ;  /* 0x0000080a02167981 */ /* 0x000ea8000c1e1b00 */
[----:B------:R-:W1:Y:S04]  /*0a70*/  LDG.E.64 R24, desc[UR10][R2.64] ;  /* 0x0000000a02187981 */ /* 0x000e68000c1e1b00 */
[----:B------:R-:W3:Y:S04]  /*0a80*/  LDG.E.64 R6, desc[UR10][R2.64+0x10] ;  /* 0x0000100a02067981 */ /* 0x000ee8000c1e1b00 */
[----:B------:R-:W4:Y:S04]  /*0a90*/  LDG.E.64 R16, desc[UR10][R2.64+0x30] ;  /* 0x0000300a02107981 */ /* 0x000f28000c1e1b00 */
[----:B------:R-:W5:Y:S04]  /*0aa0*/  LDG.E.64 R18, desc[UR10][R2.64+0x28] ;  /* 0x0000280a02127981 */ /* 0x000f68000c1e1b00 */
[----:B------:R-:W5:Y:S04]  /*0ab0*/  LDG.E.64 R20, desc[UR10][R2.64+0x38] ;  /* 0x0000380a02147981 */ /* 0x000f68000c1e1b00 */
[----:B------:R-:W5:Y:S01]  /*0ac0*/  LDG.E.64 R26, desc[UR10][R2.64+0x88] ;  /* 0x0000880a021a7981 */ /* 0x000f62000c1e1b00 */
[----:B--2---:R-:W-:-:S02]  /*0ad0*/  DADD R22, R12, -R22 ;  /* 0x000000000c167229 */ /* 0x004fc40000000816 */
[----:B-1----:R-:W-:-:S06]  /*0ae0*/  DADD R24, R10, -R24 ;  /* 0x000000000a187229 */ /* 0x002fcc0000000818 */
[----:B------:R-:W-:Y:S02]  /*0af0*/  DMUL R22, R22, R22 ;  /* 0x0000001616167228 */ /* 0x000fe40000000000 */
[----:B---3--:R-:W-:Y:S02]  /*0b00*/  DADD R6, R14, -R6 ;  /* 0x000000000e067229 */ /* 0x008fe40000000806 */
[----:B----4-:R-:W-:-:S04]  /*0b10*/  DADD R16, R12, -R16 ;  /* 0x000000000c107229 */ /* 0x010fc80000000810 */
[----:B------:R-:W-:Y:S02]  /*0b20*/  DFMA R22, R24, R24, R22 ;  /* 0x000000181816722b */ /* 0x000fe40000000016 */
[----:B-----5:R-:W-:Y:S01]  /*0b30*/  DADD R18, R10, -R18 ;  /* 0x000000000a127229 */ /* 0x020fe20000000812 */
[----:B------:R-:W2:Y:S01]  /*0b40*/  LDG.E.64 R24, desc[UR10][R2.64+0x78] ;  /* 0x0000780a02187981 */ /* 0x000ea2000c1e1b00 */
[----:B------:R-:W-:-:S04]  /*0b50*/  DMUL R16, R16, R16 ;  /* 0x0000001010107228 */ /* 0x000fc80000000000 */
[----:B------:R-:W-:Y:S01]  /*0b60*/  DFMA R22, R6, R6, R22 ;  /* 0x000000060616722b */ /* 0x000fe20000000016 */
[----:B------:R-:W3:Y:S01]  /*0b70*/  LDG.E.64 R6, desc[UR10][R2.64+0x58] ;  /* 0x0000580a02067981 */ /* 0x000ee2000c1e1b00 */
[----:B------:R-:W-:Y:S02]  /*0b80*/  DADD R20, R14, -R20 ;  /* 0x000000000e147229 */ /* 0x000fe40000000814 */
[----:B------:R-:W-:Y:S02]  /*0b90*/  DFMA R18, R18, R18, R16 ;  /* 0x000000121212722b */ /* 0x000fe40000000010 */
[----:B------:R-:W4:Y:S02]  /*0ba0*/  LDG.E.64 R16, desc[UR10][R2.64+0x50] ;  /* 0x0000500a02107981 */ /* 0x000f24000c1e1b00 */
[----:B------:R-:W-:-:S06]  /*0bb0*/  DSETP.GEU.AND P0, PT, R22, R8, PT ;  /* 0x000000081600722a */ /* 0x000fcc0003f0e000 */
[----:B------:R-:W-:Y:S02]  /*0bc0*/  FSEL R8, R22, R8, !P0 ;  /* 0x0000000816087208 */ /* 0x000fe40004000000 */
[----:B------:R-:W-:Y:S02]  /*0bd0*/  FSEL R9, R23, R9, !P0 ;  /* 0x0000000917097208 */ /* 0x000fe40004000000 */
[----:B------:R-:W5:Y:S01]  /*0be0*/  LDG.E.64 R22, desc[UR10][R2.64+0x80] ;  /* 0x0000800a02167981 */ /* 0x000f62000c1e1b00 */
[----:B------:R-:W-:-:S03]  /*0bf0*/  DFMA R18, R20, R20, R18 ;  /* 0x000000141412722b */ /* 0x000fc60000000012 */
[----:B------:R0:W2:Y:S05]  /*0c00*/  LDG.E.64 R20, desc[UR10][R2.64+0x60] ;  /* 0x0000600a02147981 */ /* 0x0000aa000c1e1b00 */
[----:B------:R-:W-:Y:S02]  /*0c10*/  DSETP.GEU.AND P1, PT, R18, R8, PT ;  /* 0x000000081200722a */ /* 0x000fe40003f2e000 */
[----:B------:R-:W-:-:S04]  /*0c20*/  DADD R26, R14, -R26 ;  /* 0x000000000e1a7229 */ /* 0x000fc8000000081a */
[----:B0-----:R-:W-:Y:S02]  /*0c30*/  FSEL R2, R18, R8, !P1 ;  /* 0x0000000812027208 */ /* 0x001fe40004800000 */
[----:B------:R-:W-:Y:S02]  /*0c40*/  FSEL R3, R19, R9, !P1 ;  /* 0x0000000913037208 */ /* 0x000fe40004800000 */
[----:B------:R-:W-:-:S04]  /*0c50*/  SEL R29, R0, R29, !P0 ;  /* 0x0000001d001d7207 */ /* 0x000fc80004000000 */
[----:B------:R-:W-:Y:S01]  /*0c60*/  @!P1 VIADD R29, R0, 0x1 ;  /* 0x00000001001d9836 */ /* 0x000fe20000000000 */
[----:B---3--:R-:W-:Y:S02]  /*0c70*/  DADD R6, R12, -R6 ;  /* 0x000000000c067229 */ /* 0x008fe40000000806 */
[----:B----4-:R-:W-:-:S06]  /*0c80*/  DADD R16, R10, -R16 ;  /* 0x000000000a107229 */ /* 0x010fcc0000000810 */
[----:B------:R-:W-:Y:S02]  /*0c90*/  DMUL R6, R6, R6 ;  /* 0x0000000606067228 */ /* 0x000fe40000000000 */
[----:B-----5:R-:W-:-:S06]  /*0ca0*/  DADD R22, R12, -R22 ;  /* 0x000000000c167229 */ /* 0x020fcc0000000816 */
[----:B------:R-:W-:Y:S02]  /*0cb0*/  DFMA R6, R16, R16, R6 ;  /* 0x000000101006722b */ /* 0x000fe40000000006 */
[----:B--2---:R-:W-:Y:S02]  /*0cc0*/  DADD R20, R14, -R20 ;  /* 0x000000000e147229 */ /* 0x004fe40000000814 */
[----:B------:R-:W-:Y:S02]  /*0cd0*/  DADD R24, R10, -R24 ;  /* 0x000000000a187229 */ /* 0x000fe40000000818 */
[----:B------:R-:W-:-:S04]  /*0ce0*/  DMUL R22, R22, R22 ;  /* 0x0000001616167228 */ /* 0x000fc80000000000 */
[----:B------:R-:W-:-:S04]  /*0cf0*/  DFMA R6, R20, R20, R6 ;  /* 0x000000141406722b */ /* 0x000fc80000000006 */
[----:B------:R-:W-:-:S04]  /*0d00*/  DFMA R22, R24, R24, R22 ;  /* 0x000000181816722b */ /* 0x000fc80000000016 */
[----:B------:R-:W-:-:S04]  /*0d10*/  DSETP.GEU.AND P2, PT, R6, R2, PT ;  /* 0x000000020600722a */ /* 0x000fc80003f4e000 */
[----:B------:R-:W-:Y:S02]  /*0d20*/  DFMA R22, R26, R26, R22 ;  /* 0x0000001a1a16722b */ /* 0x000fe40000000016 */
[----:B------:R-:W-:Y:S02]  /*0d30*/  FSEL R2, R6, R2, !P2 ;  /* 0x0000000206027208 */ /* 0x000fe40005000000 */
[----:B------:R-:W-:-:S06]  /*0d40*/  FSEL R3, R7, R3, !P2 ;  /* 0x0000000307037208 */ /* 0x000fcc0005000000 */
[----:B------:R-:W-:Y:S01]  /*0d50*/  DSETP.GEU.AND P3, PT, R22, R2, PT ;  /* 0x000000021600722a */ /* 0x000fe20003f6e000 */
[----:B------:R-:W-:-:S05]  /*0d60*/  @!P2 VIADD R29, R0, 0x2 ;  /* 0x00000002001da836 */ /* 0x000fca0000000000 */
[----:B------:R-:W-:Y:S02]  /*0d70*/  FSEL R8, R22, R2, !P3 ;  /* 0x0000000216087208 */ /* 0x000fe40005800000 */
[----:B------:R-:W-:-:S06]  /*0d80*/  FSEL R9, R23, R3, !P3 ;  /* 0x0000000317097208 */ /* 0x000fcc0005800000 */
[C---:B------:R-:W-:Y:S02]  /*0d90*/  @!P3 VIADD R29, R0.reuse, 0x3 ;  /* 0x00000003001db836 */ /* 0x040fe40000000000 */
[----:B------:R-:W-:-:S07]  /*0da0*/  VIADD R0, R0, 0x4 ;  /* 0x0000000400007836 */ /* 0x000fce0000000000 */
.L_x_36:
[----:B------:R-:W-:Y:S05]  /*0db0*/  BRA.U !UP1, `(.L_x_33) ;  /* 0x0000000109c47547 */ /* 0x000fea000b800000 */
[----:B------:R-:W-:Y:S02]  /*0dc0*/  UISETP.NE.AND UP0, UPT, UR5, 0x1, UPT ;  /* 0x000000010500788c */ /* 0x000fe4000bf05270 */
[----:B------:R-:W-:-:S04]  /*0dd0*/  ULOP3.LUT UR4, UR6, 0x1, URZ, 0xc0, !UPT ;  /* 0x0000000106047892 */ /* 0x000fc8000f8ec0ff */
[----:B------:R-:W-:-:S03]  /*0de0*/  UISETP.NE.U32.AND UP1, UPT, UR4, 0x1, UPT ;  /* 0x000000010400788c */ /* 0x000fc6000bf25070 */
[----:B------:R-:W-:Y:S08]  /*0df0*/  BRA.U !UP0, `(.L_x_37) ;  /* 0x0000000108747547 */ /* 0x000ff0000b800000 */
[----:B0-----:R-:W0:Y:S02]  /*0e00*/  LDC.64 R2, c[0x0][0x390] ;  /* 0x0000e400ff027b82 */ /* 0x001e240000000a00 */
[----:B0-----:R-:W-:-:S05]  /*0e10*/  IMAD.WIDE.U32 R22, R0, 0x28, R2 ;  /* 0x0000002800167825 */ /* 0x001fca00078e0002 */
[----:B------:R-:W2:Y:S04]  /*0e20*/  LDG.E.64 R24, desc[UR10][R22.64+0x8] ;  /* 0x0000080a16187981 */ /* 0x000ea8000c1e1b00 */
[----:B------:R-:W1:Y:S04]  /*0e30*/  LDG.E.64 R20, desc[UR10][R22.64] ;  /* 0x0000000a16147981 */ /* 0x000e68000c1e1b00 */
[----:B------:R-:W4:Y:S04]  /*0e40*/  LDG.E.64 R18, desc[UR10][R22.64+0x30] ;  /* 0x0000300a16127981 */ /* 0x000f28000c1e1b00 */
[----:B------:R-:W3:Y:S04]  /*0e50*/  LDG.E.64 R16, desc[UR10][R22.64+0x10] ;  /* 0x0000100a16107981 */ /* 0x000ee8000c1e1b00 */
[----:B------:R-:W5:Y:S04]  /*0e60*/  LDG.E.64 R6, desc[UR10][R22.64+0x28] ;  /* 0x0000280a16067981 */ /* 0x000f68000c1e1b00 */
[----:B------:R-:W5:Y:S01]  /*0e70*/  LDG.E.64 R2, desc[UR10][R22.64+0x38] ;  /* 0x0000380a16027981 */ /* 0x000f62000c1e1b00 */
[----:B--2---:R-:W-:-:S02]  /*0e80*/  DADD R24, R12, -R24 ;  /* 0x000000000c187229 */ /* 0x004fc40000000818 */
[----:B-1----:R-:W-:-:S06]  /*0e90*/  DADD R20, R10, -R20 ;  /* 0x000000000a147229 */ /* 0x002fcc0000000814 */
[----:B------:R-:W-:Y:S02]  /*0ea0*/  DMUL R24, R24, R24 ;  /* 0x0000001818187228 */ /* 0x000fe40000000000 */
[----:B----4-:R-:W-:Y:S02]  /*0eb0*/  DADD R18, R12, -R18 ;  /* 0x000000000c127229 */ /* 0x010fe40000000812 */
[----:B---3--:R-:W-:-:S04]  /*0ec0*/  DADD R16, R14, -R16 ;  /* 0x000000000e107229 */ /* 0x008fc80000000810 */
[----:B------:R-:W-:Y:S02]  /*0ed0*/  DFMA R20, R20, R20, R24 ;  /* 0x000000141414722b */ /* 0x000fe40000000018 */
[----:B-----5:R-:W-:Y:S02]  /*0ee0*/  DADD R6, R10, -R6 ;  /* 0x000000000a067229 */ /* 0x020fe40000000806 */
[----:B------:R-:W-:Y:S02]  /*0ef0*/  DMUL R18, R18, R18 ;  /* 0x0000001212127228 */ /* 0x000fe40000000000 */
[----:B------:R-:W-:Y:S02]  /*0f00*/  DADD R2, R14, -R2 ;  /* 0x000000000e027229 */ /* 0x000fe40000000802 */
[----:B------:R-:W-:-:S04]  /*0f10*/  DFMA R20, R16, R16, R20 ;  /* 0x000000101014722b */ /* 0x000fc80000000014 */
[----:B------:R-:W-:-:S04]  /*0f20*/  DFMA R18, R6, R6, R18 ;  /* 0x000000060612722b */ /* 0x000fc80000000012 */
[----:B------:R-:W-:-:S04]  /*0f30*/  DSETP.GEU.AND P0, PT, R20, R8, PT ;  /* 0x000000081400722a */ /* 0x000fc80003f0e000 */
[----:B------:R-:W-:Y:S02]  /*0f40*/  DFMA R18, R2, R2, R18 ;  /* 0x000000020212722b */ /* 0x000fe40000000012 */
[----:B------:R-:W-:Y:S02]  /*0f50*/  FSEL R2, R20, R8, !P0 ;  /* 0x0000000814027208 */ /* 0x000fe40004000000 */
[----:B------:R-:W-:Y:S02]  /*0f60*/  FSEL R3, R21, R9, !P0 ;  /* 0x0000000915037208 */ /* 0x000fe40004000000 */
[----:B------:R-:W-:-:S04]  /*0f70*/  SEL R29, R0, R29, !P0 ;  /* 0x0000001d001d7207 */ /* 0x000fc80004000000 */
[----:B------:R-:W-:-:S06]  /*0f80*/  DSETP.GEU.AND P1, PT, R18, R2, PT ;  /* 0x000000021200722a */ /* 0x000fcc0003f2e000 */
[----:B------:R-:W-:Y:S02]  /*0f90*/  FSEL R8, R18, R2, !P1 ;  /* 0x0000000212087208 */ /* 0x000fe40004800000 */
[----:B------:R-:W-:-:S06]  /*0fa0*/  FSEL R9, R19, R3, !P1 ;  /* 0x0000000313097208 */ /* 0x000fcc0004800000 */
[C---:B------:R-:W-:Y:S02]  /*0fb0*/  @!P1 VIADD R29, R0.reuse, 0x1 ;  /* 0x00000001001d9836 */ /* 0x040fe40000000000 */
[----:B------:R-:W-:-:S07]  /*0fc0*/  VIADD R0, R0, 0x2 ;  /* 0x0000000200007836 */ /* 0x000fce0000000000 */
.L_x_37:
[----:B------:R-:W-:Y:S05]  /*0fd0*/  BRA.U UP1, `(.L_x_33) ;  /* 0x00000001013c7547 */ /* 0x000fea000b800000 */
[----:B0-----:R-:W0:Y:S02]  /*0fe0*/  LDC.64 R2, c[0x0][0x390] ;  /* 0x0000e400ff027b82 */ /* 0x001e240000000a00 */
[----:B0-----:R-:W-:-:S05]  /*0ff0*/  IMAD.WIDE.U32 R2, R0, 0x28, R2 ;  /* 0x0000002800027825 */ /* 0x001fca00078e0002 */
[----:B------:R-:W2:Y:S04]  /*1000*/  LDG.E.64 R16, desc[UR10][R2.64+0x8] ;  /* 0x0000080a02107981 */ /* 0x000ea8000c1e1b00 */
[----:B------:R-:W1:Y:S04]  /*1010*/  LDG.E.64 R6, desc[UR10][R2.64] ;  /* 0x0000000a02067981 */ /* 0x000e68000c1e1b00 */
[----:B------:R-:W3:Y:S01]  /*1020*/  LDG.E.64 R18, desc[UR10][R2.64+0x10] ;  /* 0x0000100a02127981 */ /* 0x000ee2000c1e1b00 */
[----:B--2---:R-:W-:Y:S02]  /*1030*/  DADD R16, R12, -R16 ;  /* 0x000000000c107229 */ /* 0x004fe40000000810 */
[----:B-1----:R-:W-:-:S06]  /*1040*/  DADD R6, R10, -R6 ;  /* 0x000000000a067229 */ /* 0x002fcc0000000806 */
[----:B------:R-:W-:Y:S02]  /*1050*/  DMUL R16, R16, R16 ;  /* 0x0000001010107228 */ /* 0x000fe40000000000 */
[----:B---3--:R-:W-:-:S06]  /*1060*/  DADD R18, R14, -R18 ;  /* 0x000000000e127229 */ /* 0x008fcc0000000812 */
[----:B------:R-:W-:-:S08]  /*1070*/  DFMA R16, R6, R6, R16 ;  /* 0x000000060610722b */ /* 0x000fd00000000010 */
[----:B------:R-:W-:-:S08]  /*1080*/  DFMA R16, R18, R18, R16 ;  /* 0x000000121210722b */ /* 0x000fd00000000010 */
[----:B------:R-:W-:-:S06]  /*1090*/  DSETP.GEU.AND P0, PT, R16, R8, PT ;  /* 0x000000081000722a */ /* 0x000fcc0003f0e000 */
[----:B------:R-:W-:Y:S02]  /*10a0*/  FSEL R8, R16, R8, !P0 ;  /* 0x0000000810087208 */ /* 0x000fe40004000000 */
[----:B------:R-:W-:Y:S02]  /*10b0*/  FSEL R9, R17, R9, !P0 ;  /* 0x0000000911097208 */ /* 0x000fe40004000000 */
[----:B------:R-:W-:-:S07]  /*10c0*/  SEL R29, R0, R29, !P0 ;  /* 0x0000001d001d7207 */ /* 0x000fce0004000000 */
.L_x_33:
[----:B------:R-:W-:Y:S06]  /*10d0*/  BAR.SYNC.DEFER_BLOCKING 0x0 ;  /* 0x0000000000007b1d */ /* 0x000fec0000010000 */
[----:B------:R-:W-:Y:S04]  /*10e0*/  STG.E.64 desc[UR10][R4.64+0x20], R8 ;  /* 0x0000200804007986 */ /* 0x000fe8000c101b0a */
[----:B------:R-:W-:Y:S01]  /*10f0*/  STG.E desc[UR10][R4.64+0x18], R29 ;  /* 0x0000181d04007986 */ /* 0x000fe2000c10190a */
[----:B------:R-:W-:Y:S05]  /*1100*/  EXIT ;  /* 0x000000000000794d */ /* 0x000fea0003800000 */
.L_x_38:
        /* <DEDUP_REMOVED lines=15> */
.L_x_43:


//--------------------- .nv.shared.reserved.0     --------------------------
	.section	.nv.shared.reserved.0,"aw",@nobits
	.weak		__nv_reservedSMEM_offset_0_alias
	.size		__nv_reservedSMEM_offset_0_alias, 0, 64
	.other		__nv_reservedSMEM_offset_0_alias,@"STO_CUDA_RESERVED_SHARED STV_DEFAULT"
__nv_reservedSMEM_offset_0_alias:
	.zero		0
	.zero		64


//--------------------- .nv.shared._Z27assignPointsToClusterstiledP5PointiS0_id --------------------------
	.section	.nv.shared._Z27assignPointsToClusterstiledP5PointiS0_id,"aw",@nobits
	.sectionflags	@""
	.align	8
.nv.shared._Z27assignPointsToClusterstiledP5PointiS0_id:
	.zero		11264


//--------------------- .nv.constant0._Z18updateNewCentroidsP5PointPiPdS2_S2_ --------------------------
	.section	.nv.constant0._Z18updateNewCentroidsP5PointPiPdS2_S2_,"a",@progbits
	.sectionflags	@""
	.align	4
.nv.constant0._Z18updateNewCentroidsP5PointPiPdS2_S2_:
	.zero		936


//--------------------- .nv.constant0._Z19computeNewCentroidsP5PointiS0_iPiPdS2_S2_ --------------------------
	.section	.nv.constant0._Z19computeNewCentroidsP5PointiS0_iPiPdS2_S2_,"a",@progbits
	.sectionflags	@""
	.align	4
.nv.constant0._Z19computeNewCentroidsP5PointiS0_iPiPdS2_S2_:
	.zero		960


//--------------------- .nv.constant0._Z27assignPointsToClusterstiledP5PointiS0_id --------------------------
	.section	.nv.constant0._Z27assignPointsToClusterstiledP5PointiS0_id,"a",@progbits
	.sectionflags	@""
	.align	4
.nv.constant0._Z27assignPointsToClusterstiledP5PointiS0_id:
	.zero		936


//--------------------- SYMBOLS --------------------------

	.type		.nv.reservedSmem.offset0,@object
	.size		.nv.reservedSmem.offset0,0x4
	.type		.nv.reservedSmem.cap,@object
	.size		.nv.reservedSmem.cap,0x4
